	.target	sm_80

	.elftype	@"ET_EXEC"


//--------------------- .note.nv.tkinfo           --------------------------
	.section	.note.nv.tkinfo,"",@"SHT_NOTE"
	.sectionflags	@"SHF_NOTE_NV_TKINFO"
	.tkinfo
        /*0018*/ 	.word	0x00000002
        /*0030*/ 	.string	""
        /*0030*/ 	.string	"ptxas"
        /*0030*/ 	.string	"Cuda compilation tools, release 13.0, V13.0.88"
        /*0030*/ 	.string	"Build cuda_13.0.r13.0/compiler.36424714_0"
        /*0030*/ 	.string	"-v  -suppress-debug-info  -lineinfo  -arch sm_80 "



//--------------------- .note.nv.cuinfo           --------------------------
	.section	.note.nv.cuinfo,"",@"SHT_NOTE"
	.sectionflags	@"SHF_NOTE_NV_CUINFO"
        /*0018*/ 	.short	0x0002
        /*001a*/ 	.short	0x0050
        /*001c*/ 	.short	0x0082
	.zero		2


//--------------------- .nv.info                  --------------------------
	.section	.nv.info,"",@"SHT_CUDA_INFO"
	.align	4


	//----- nvinfo : EIATTR_REGCOUNT
	.align		4
        /*0000*/ 	.byte	0x04, 0x2f
        /*0002*/ 	.short	(.L_1 - .L_0)
	.align		4
.L_0:
        /*0004*/ 	.word	index@(matmul_kernel)
        /*0008*/ 	.word	0x00000080


	//----- nvinfo : EIATTR_FRAME_SIZE
	.align		4
.L_1:
        /*000c*/ 	.byte	0x04, 0x11
        /*000e*/ 	.short	(.L_3 - .L_2)
	.align		4
.L_2:
        /*0010*/ 	.word	index@(matmul_kernel)
        /*0014*/ 	.word	0x00000000


	//----- nvinfo : EIATTR_MIN_STACK_SIZE
	.align		4
.L_3:
        /*0018*/ 	.byte	0x04, 0x12
        /*001a*/ 	.short	(.L_5 - .L_4)
	.align		4
.L_4:
        /*001c*/ 	.word	index@(matmul_kernel)
        /*0020*/ 	.word	0x00000000
.L_5:


//--------------------- .nv.info.matmul_kernel    --------------------------
	.section	.nv.info.matmul_kernel,"",@"SHT_CUDA_INFO"
	.sectionflags	@""
	.align	4


	//----- nvinfo : EIATTR_CUDA_API_VERSION
	.align		4
        /*0000*/ 	.byte	0x04, 0x37
        /*0002*/ 	.short	(.L_7 - .L_6)
.L_6:
        /*0004*/ 	.word	0x00000082


	//----- nvinfo : EIATTR_SW2861232_WAR
	.align		4
.L_7:
        /*0008*/ 	.byte	0x01, 0x35
	.zero		2


	//----- nvinfo : EIATTR_PARAM_CBANK
	.align		4
        /*000c*/ 	.byte	0x04, 0x0a
        /*000e*/ 	.short	(.L_9 - .L_8)
	.align		4
.L_8:
        /*0010*/ 	.word	index@(.nv.constant0.matmul_kernel)
        /*0014*/ 	.short	0x0160
        /*0016*/ 	.short	0x0050


	//----- nvinfo : EIATTR_CBANK_PARAM_SIZE
	.align		4
.L_9:
        /*0018*/ 	.byte	0x03, 0x19
        /*001a*/ 	.short	0x0050


	//----- nvinfo : EIATTR_KPARAM_INFO
	.align		4
        /*001c*/ 	.byte	0x04, 0x17
        /*001e*/ 	.short	(.L_11 - .L_10)
.L_10:
        /*0020*/ 	.word	0x00000000
        /*0024*/ 	.short	0x000d
        /*0026*/ 	.short	0x0048
        /*0028*/ 	.byte	0x00, 0xf4, 0x21, 0x00


	//----- nvinfo : EIATTR_KPARAM_INFO
	.align		4
.L_11:
        /*002c*/ 	.byte	0x04, 0x17
        /*002e*/ 	.short	(.L_13 - .L_12)
.L_12:
        /*0030*/ 	.word	0x00000000
        /*0034*/ 	.short	0x000c
        /*0036*/ 	.short	0x0040
        /*0038*/ 	.byte	0x00, 0xf4, 0x21, 0x00


	//----- nvinfo : EIATTR_KPARAM_INFO
	.align		4
.L_13:
        /*003c*/ 	.byte	0x04, 0x17
        /*003e*/ 	.short	(.L_15 - .L_14)
.L_14:
        /*0040*/ 	.word	0x00000000
        /*0044*/ 	.short	0x000b
        /*0046*/ 	.short	0x0038
        /*0048*/ 	.byte	0x00, 0xf0, 0x11, 0x00


	//----- nvinfo : EIATTR_KPARAM_INFO
	.align		4
.L_15:
        /*004c*/ 	.byte	0x04, 0x17
        /*004e*/ 	.short	(.L_17 - .L_16)
.L_16:
        /*0050*/ 	.word	0x00000000
        /*0054*/ 	.short	0x000a
        /*0056*/ 	.short	0x0034
        /*0058*/ 	.byte	0x00, 0xf0, 0x11, 0x00


	//----- nvinfo : EIATTR_KPARAM_INFO
	.align		4
.L_17:
        /*005c*/ 	.byte	0x04, 0x17
        /*005e*/ 	.short	(.L_19 - .L_18)
.L_18:
        /*0060*/ 	.word	0x00000000
        /*0064*/ 	.short	0x0009
        /*0066*/ 	.short	0x0030
        /*0068*/ 	.byte	0x00, 0xf0, 0x11, 0x00


	//----- nvinfo : EIATTR_KPARAM_INFO
	.align		4
.L_19:
        /*006c*/ 	.byte	0x04, 0x17
        /*006e*/ 	.short	(.L_21 - .L_20)
.L_20:
        /*0070*/ 	.word	0x00000000
        /*0074*/ 	.short	0x0008
        /*0076*/ 	.short	0x002c
        /*0078*/ 	.byte	0x00, 0xf0, 0x11, 0x00


	//----- nvinfo : EIATTR_KPARAM_INFO
	.align		4
.L_21:
        /*007c*/ 	.byte	0x04, 0x17
        /*007e*/ 	.short	(.L_23 - .L_22)
.L_22:
        /*0080*/ 	.word	0x00000000
        /*0084*/ 	.short	0x0007
        /*0086*/ 	.short	0x0028
        /*0088*/ 	.byte	0x00, 0xf0, 0x11, 0x00


	//----- nvinfo : EIATTR_KPARAM_INFO
	.align		4
.L_23:
        /*008c*/ 	.byte	0x04, 0x17
        /*008e*/ 	.short	(.L_25 - .L_24)
.L_24:
        /*0090*/ 	.word	0x00000000
        /*0094*/ 	.short	0x0006
        /*0096*/ 	.short	0x0024
        /*0098*/ 	.byte	0x00, 0xf0, 0x11, 0x00


	//----- nvinfo : EIATTR_KPARAM_INFO
	.align		4
.L_25:
        /*009c*/ 	.byte	0x04, 0x17
        /*009e*/ 	.short	(.L_27 - .L_26)
.L_26:
        /*00a0*/ 	.word	0x00000000
        /*00a4*/ 	.short	0x0005
        /*00a6*/ 	.short	0x0020
        /*00a8*/ 	.byte	0x00, 0xf0, 0x11, 0x00


	//----- nvinfo : EIATTR_KPARAM_INFO
	.align		4
.L_27:
        /*00ac*/ 	.byte	0x04, 0x17
        /*00ae*/ 	.short	(.L_29 - .L_28)
.L_28:
        /*00b0*/ 	.word	0x00000000
        /*00b4*/ 	.short	0x0004
        /*00b6*/ 	.short	0x001c
        /*00b8*/ 	.byte	0x00, 0xf0, 0x11, 0x00


	//----- nvinfo : EIATTR_KPARAM_INFO
	.align		4
.L_29:
        /*00bc*/ 	.byte	0x04, 0x17
        /*00be*/ 	.short	(.L_31 - .L_30)
.L_30:
        /*00c0*/ 	.word	0x00000000
        /*00c4*/ 	.short	0x0003
        /*00c6*/ 	.short	0x0018
        /*00c8*/ 	.byte	0x00, 0xf0, 0x11, 0x00


	//----- nvinfo : EIATTR_KPARAM_INFO
	.align		4
.L_31:
        /*00cc*/ 	.byte	0x04, 0x17
        /*00ce*/ 	.short	(.L_33 - .L_32)
.L_32:
        /*00d0*/ 	.word	0x00000000
        /*00d4*/ 	.short	0x0002
        /*00d6*/ 	.short	0x0010
        /*00d8*/ 	.byte	0x00, 0xf4, 0x21, 0x00


	//----- nvinfo : EIATTR_KPARAM_INFO
	.align		4
.L_33:
        /*00dc*/ 	.byte	0x04, 0x17
        /*00de*/ 	.short	(.L_35 - .L_34)
.L_34:
        /*00e0*/ 	.word	0x00000000
        /*00e4*/ 	.short	0x0001
        /*00e6*/ 	.short	0x0008
        /*00e8*/ 	.byte	0x00, 0xf4, 0x21, 0x00


	//----- nvinfo : EIATTR_KPARAM_INFO
	.align		4
.L_35:
        /*00ec*/ 	.byte	0x04, 0x17
        /*00ee*/ 	.short	(.L_37 - .L_36)
.L_36:
        /*00f0*/ 	.word	0x00000000
        /*00f4*/ 	.short	0x0000
        /*00f6*/ 	.short	0x0000
        /*00f8*/ 	.byte	0x00, 0xf4, 0x21, 0x00


	//----- nvinfo : EIATTR_MAXREG_COUNT
	.align		4
.L_37:
        /*00fc*/ 	.byte	0x03, 0x1b
        /*00fe*/ 	.short	0x00ff


	//----- nvinfo : EIATTR_NUM_BARRIERS
	.align		4
        /*0100*/ 	.byte	0x02, 0x4c
        /*0102*/ 	.byte	0x01
	.zero		1


	//----- nvinfo : EIATTR_MERCURY_ISA_VERSION
	.align		4
        /*0104*/ 	.byte	0x03, 0x5f
        /*0106*/ 	.short	0x0000


	//----- nvinfo : EIATTR_EXIT_INSTR_OFFSETS
	.align		4
        /*0108*/ 	.byte	0x04, 0x1c
        /*010a*/ 	.short	(.L_39 - .L_38)


	//   ....[0]....
.L_38:
        /*010c*/ 	.word	0x000030e0


	//   ....[1]....
        /*0110*/ 	.word	0x00003110


	//----- nvinfo : EIATTR_REQNTID
	.align		4
.L_39:
        /*0114*/ 	.byte	0x04, 0x10
        /*0116*/ 	.short	(.L_41 - .L_40)
.L_40:
        /*0118*/ 	.word	0x00000100
        /*011c*/ 	.word	0x00000001
        /*0120*/ 	.word	0x00000001
.L_41:


//--------------------- .nv.callgraph             --------------------------
	.section	.nv.callgraph,"",@"SHT_CUDA_CALLGRAPH"
	.align	4
	.sectionentsize	8
	.align		4
        /*0000*/ 	.word	0x00000000
	.align		4
        /*0004*/ 	.word	0xffffffff
	.align		4
        /*0008*/ 	.word	0x00000000
	.align		4
        /*000c*/ 	.word	0xfffffffe
	.align		4
        /*0010*/ 	.word	0x00000000
	.align		4
        /*0014*/ 	.word	0xfffffffd
	.align		4
        /*0018*/ 	.word	0x00000000
	.align		4
        /*001c*/ 	.word	0xfffffffc


//--------------------- .nv.rel.action            --------------------------
	.section	.nv.rel.action,"",@"SHT_CUDA_RELOCINFO"
	.align	8
	.sectionentsize	8
        /*0000*/ 	.byte	0x73, 0x00, 0x00, 0x00, 0x00, 0x00, 0x00, 0x00, 0x00, 0x00, 0x00, 0x11, 0x25, 0x00, 0x05, 0x36


//--------------------- .nv.constant0.matmul_kernel --------------------------
	.section	.nv.constant0.matmul_kernel,"a",@progbits
	.sectionflags	@""
	.align	4
.nv.constant0.matmul_kernel:
	.zero		432


//--------------------- .text.matmul_kernel       --------------------------
	.section	.text.matmul_kernel,"ax",@progbits
	.sectioninfo	@"SHI_REGISTERS=128"
	.align	128
        .global         matmul_kernel
        .type           matmul_kernel,@function
        .size           matmul_kernel,(.L_x_4 - matmul_kernel)
        .other          matmul_kernel,@"STO_CUDA_ENTRY STV_DEFAULT"
matmul_kernel:
.text.matmul_kernel:
[----:B------:R-:W-:Y:S02]  /*0000*/  IMAD.MOV.U32 R1, RZ, RZ, c[0x0][0x28] ;  /* 0x00000a00ff017624 */ /* 0x000fe400078e00ff */
[----:B------:R-:W-:Y:S01]  /*0010*/  IMAD.MOV.U32 R0, RZ, RZ, c[0x0][0x17c] ;  /* 0x00005f00ff007624 */ /* 0x000fe200078e00ff */
[----:B------:R-:W0:Y:S01]  /*0020*/  S2R R5, SR_CTAID.X ;  /* 0x0000000000057919 */ /* 0x000e220000002500 */
[----:B------:R-:W-:Y:S01]  /*0030*/  IMAD.MOV.U32 R88, RZ, RZ, c[0x0][0x180] ;  /* 0x00006000ff587624 */ /* 0x000fe200078e00ff */
[----:B------:R-:W-:Y:S02]  /*0040*/  ULDC UR4, c[0x0][0x180] ;  /* 0x0000600000047ab9 */ /* 0x000fe40000000800 */
[----:B------:R-:W-:Y:S01]  /*0050*/  IADD3 R0, R0, 0x3f, RZ ;  /* 0x0000003f00007810 */ /* 0x000fe20007ffe0ff */
[----:B------:R-:W1:Y:S01]  /*0060*/  S2R R125, SR_TID.X ;  /* 0x00000000007d7919 */ /* 0x000e620000002100 */
[----:B------:R-:W-:Y:S01]  /*0070*/  IADD3 R88, R88, 0x1f, RZ ;  /* 0x0000001f58587810 */ /* 0x000fe20007ffe0ff */
[----:B------:R-:W-:Y:S01]  /*0080*/  ULDC.64 UR6, c[0x0][0x118] ;  /* 0x0000460000067ab9 */ /* 0x000fe20000000a00 */
[----:B------:R-:W-:-:S04]  /*0090*/  SHF.R.S32.HI R3, RZ, 0x1f, R0 ;  /* 0x0000001fff037819 */ /* 0x000fc80000011400 */
[----:B------:R-:W-:-:S04]  /*00a0*/  LEA.HI R3, R3, R0, RZ, 0x6 ;  /* 0x0000000003037211 */ /* 0x000fc800078f30ff */
[----:B------:R-:W-:-:S05]  /*00b0*/  SHF.R.S32.HI R3, RZ, 0x6, R3 ;  /* 0x00000006ff037819 */ /* 0x000fca0000011403 */
[----:B------:R-:W-:Y:S01]  /*00c0*/  IMAD.SHL.U32 R4, R3, 0x8, RZ ;  /* 0x0000000803047824 */ /* 0x000fe200078e00ff */
[----:B0-----:R-:W-:-:S04]  /*00d0*/  IABS R8, R5 ;  /* 0x0000000500087213 */ /* 0x001fc80000000000 */
[-C--:B------:R-:W-:Y:S02]  /*00e0*/  IABS R7, R4.reuse ;  /* 0x0000000400077213 */ /* 0x080fe40000000000 */
[----:B------:R-:W-:Y:S02]  /*00f0*/  IABS R10, R4 ;  /* 0x00000004000a7213 */ /* 0x000fe40000000000 */
[----:B------:R-:W0:Y:S01]  /*0100*/  I2F.RP R0, R7 ;  /* 0x0000000700007306 */ /* 0x000e220000209400 */
[----:B-1----:R-:W-:-:S04]  /*0110*/  SHF.R.U32.HI R86, RZ, 0x7, R125 ;  /* 0x00000007ff567819 */ /* 0x002fc8000001167d */
[----:B------:R-:W-:-:S04]  /*0120*/  SGXT.U32 R86, R86, 0x1 ;  /* 0x000000015656781a */ /* 0x000fc80000000000 */
[C---:B------:R-:W-:Y:S02]  /*0130*/  LOP3.LUT R105, R86.reuse, 0x2, RZ, 0xfc, !PT ;  /* 0x0000000256697812 */ /* 0x040fe400078efcff */
[C---:B------:R-:W-:Y:S02]  /*0140*/  LOP3.LUT R104, R86.reuse, 0x4, RZ, 0xfc, !PT ;  /* 0x0000000456687812 */ /* 0x040fe400078efcff */
[C---:B------:R-:W-:Y:S02]  /*0150*/  LOP3.LUT R103, R86.reuse, 0x6, RZ, 0xfc, !PT ;  /* 0x0000000656677812 */ /* 0x040fe400078efcff */
[C---:B------:R-:W-:Y:S01]  /*0160*/  LOP3.LUT R102, R86.reuse, 0x8, RZ, 0xfc, !PT ;  /* 0x0000000856667812 */ /* 0x040fe200078efcff */
[----:B0-----:R-:W0:Y:S01]  /*0170*/  MUFU.RCP R0, R0 ;  /* 0x0000000000007308 */ /* 0x001e220000001000 */
[C---:B------:R-:W-:Y:S02]  /*0180*/  LOP3.LUT R101, R86.reuse, 0xa, RZ, 0xfc, !PT ;  /* 0x0000000a56657812 */ /* 0x040fe400078efcff */
[----:B------:R-:W-:-:S02]  /*0190*/  LOP3.LUT R100, R86, 0xc, RZ, 0xfc, !PT ;  /* 0x0000000c56647812 */ /* 0x000fc400078efcff */
[C---:B------:R-:W-:Y:S02]  /*01a0*/  LOP3.LUT R99, R86.reuse, 0xe, RZ, 0xfc, !PT ;  /* 0x0000000e56637812 */ /* 0x040fe400078efcff */
[C---:B------:R-:W-:Y:S02]  /*01b0*/  LOP3.LUT R98, R86.reuse, 0x10, RZ, 0xfc, !PT ;  /* 0x0000001056627812 */ /* 0x040fe400078efcff */
[C---:B------:R-:W-:Y:S02]  /*01c0*/  LOP3.LUT R97, R86.reuse, 0x12, RZ, 0xfc, !PT ;  /* 0x0000001256617812 */ /* 0x040fe400078efcff */
[C---:B------:R-:W-:Y:S02]  /*01d0*/  LOP3.LUT R96, R86.reuse, 0x14, RZ, 0xfc, !PT ;  /* 0x0000001456607812 */ /* 0x040fe400078efcff */
[C---:B------:R-:W-:Y:S02]  /*01e0*/  LOP3.LUT R95, R86.reuse, 0x16, RZ, 0xfc, !PT ;  /* 0x00000016565f7812 */ /* 0x040fe400078efcff */
[----:B------:R-:W-:-:S02]  /*01f0*/  LOP3.LUT R94, R86, 0x18, RZ, 0xfc, !PT ;  /* 0x00000018565e7812 */ /* 0x000fc400078efcff */
[----:B0-----:R-:W-:Y:S01]  /*0200*/  IADD3 R2, R0, 0xffffffe, RZ ;  /* 0x0ffffffe00027810 */ /* 0x001fe20007ffe0ff */
[----:B------:R-:W-:Y:S01]  /*0210*/  IMAD.MOV R0, RZ, RZ, -R10 ;  /* 0x000000ffff007224 */ /* 0x000fe200078e0a0a */
[C---:B------:R-:W-:Y:S02]  /*0220*/  LOP3.LUT R93, R86.reuse, 0x1a, RZ, 0xfc, !PT ;  /* 0x0000001a565d7812 */ /* 0x040fe400078efcff */
[----:B------:R0:W1:Y:S01]  /*0230*/  F2I.FTZ.U32.TRUNC.NTZ R3, R2 ;  /* 0x0000000200037305 */ /* 0x000062000021f000 */
[C---:B------:R-:W-:Y:S02]  /*0240*/  LOP3.LUT R92, R86.reuse, 0x1c, RZ, 0xfc, !PT ;  /* 0x0000001c565c7812 */ /* 0x040fe400078efcff */
[----:B------:R-:W-:Y:S01]  /*0250*/  LOP3.LUT R91, R86, 0x1e, RZ, 0xfc, !PT ;  /* 0x0000001e565b7812 */ /* 0x000fe200078efcff */
[----:B0-----:R-:W-:Y:S02]  /*0260*/  IMAD.MOV.U32 R2, RZ, RZ, RZ ;  /* 0x000000ffff027224 */ /* 0x001fe400078e00ff */
[----:B-1----:R-:W-:-:S04]  /*0270*/  IMAD.MOV R6, RZ, RZ, -R3 ;  /* 0x000000ffff067224 */ /* 0x002fc800078e0a03 */
[----:B------:R-:W-:Y:S02]  /*0280*/  IMAD R9, R6, R7, RZ ;  /* 0x0000000706097224 */ /* 0x000fe400078e02ff */
[----:B------:R-:W-:Y:S02]  /*0290*/  IMAD.MOV.U32 R6, RZ, RZ, R8 ;  /* 0x000000ffff067224 */ /* 0x000fe400078e0008 */
[----:B------:R-:W-:-:S06]  /*02a0*/  IMAD.HI.U32 R3, R3, R9, R2 ;  /* 0x0000000903037227 */ /* 0x000fcc00078e0002 */
[----:B------:R-:W-:-:S04]  /*02b0*/  IMAD.HI.U32 R3, R3, R6, RZ ;  /* 0x0000000603037227 */ /* 0x000fc800078e00ff */
[----:B------:R-:W-:-:S05]  /*02c0*/  IMAD R0, R3, R0, R6 ;  /* 0x0000000003007224 */ /* 0x000fca00078e0206 */
[----:B------:R-:W-:-:S13]  /*02d0*/  ISETP.GT.U32.AND P1, PT, R7, R0, PT ;  /* 0x000000000700720c */ /* 0x000fda0003f24070 */
[----:B------:R-:W-:Y:S01]  /*02e0*/  @!P1 IMAD.IADD R0, R0, 0x1, -R7 ;  /* 0x0000000100009824 */ /* 0x000fe200078e0a07 */
[----:B------:R-:W-:Y:S02]  /*02f0*/  @!P1 IADD3 R3, R3, 0x1, RZ ;  /* 0x0000000103039810 */ /* 0x000fe40007ffe0ff */
[----:B------:R-:W-:Y:S02]  /*0300*/  ISETP.NE.AND P1, PT, R4, RZ, PT ;  /* 0x000000ff0400720c */ /* 0x000fe40003f25270 */
[----:B------:R-:W-:Y:S02]  /*0310*/  ISETP.GE.U32.AND P0, PT, R0, R7, PT ;  /* 0x000000070000720c */ /* 0x000fe40003f06070 */
[----:B------:R-:W-:-:S04]  /*0320*/  LOP3.LUT R0, R5, R4, RZ, 0x3c, !PT ;  /* 0x0000000405007212 */ /* 0x000fc800078e3cff */
[----:B------:R-:W-:Y:S01]  /*0330*/  ISETP.GE.AND P2, PT, R0, RZ, PT ;  /* 0x000000ff0000720c */ /* 0x000fe20003f46270 */
[----:B------:R-:W-:-:S05]  /*0340*/  IMAD.MOV.U32 R0, RZ, RZ, c[0x0][0x178] ;  /* 0x00005e00ff007624 */ /* 0x000fca00078e00ff */
[----:B------:R-:W-:Y:S02]  /*0350*/  IADD3 R0, R0, 0x7f, RZ ;  /* 0x0000007f00007810 */ /* 0x000fe40007ffe0ff */
[----:B------:R-:W-:-:S05]  /*0360*/  @P0 IADD3 R3, R3, 0x1, RZ ;  /* 0x0000000103030810 */ /* 0x000fca0007ffe0ff */
[----:B------:R-:W-:Y:S01]  /*0370*/  IMAD.MOV.U32 R2, RZ, RZ, R3 ;  /* 0x000000ffff027224 */ /* 0x000fe200078e0003 */
[----:B------:R-:W-:-:S03]  /*0380*/  SHF.R.S32.HI R3, RZ, 0x1f, R0 ;  /* 0x0000001fff037819 */ /* 0x000fc60000011400 */
[----:B------:R-:W-:Y:S01]  /*0390*/  @!P2 IMAD.MOV R2, RZ, RZ, -R2 ;  /* 0x000000ffff02a224 */ /* 0x000fe200078e0a02 */
[----:B------:R-:W-:Y:S02]  /*03a0*/  @!P1 LOP3.LUT R2, RZ, R4, RZ, 0x33, !PT ;  /* 0x00000004ff029212 */ /* 0x000fe400078e33ff */
[----:B------:R-:W-:-:S03]  /*03b0*/  LEA.HI R3, R3, R0, RZ, 0x7 ;  /* 0x0000000003037211 */ /* 0x000fc600078f38ff */
[----:B------:R-:W-:Y:S02]  /*03c0*/  IMAD.SHL.U32 R6, R2, 0x8, RZ ;  /* 0x0000000802067824 */ /* 0x000fe400078e00ff */
[----:B------:R-:W-:-:S03]  /*03d0*/  IMAD.MOV R2, RZ, RZ, -R2 ;  /* 0x000000ffff027224 */ /* 0x000fc600078e0a02 */
[----:B------:R-:W-:Y:S01]  /*03e0*/  LEA.HI.SX32 R3, R3, -R6, 0x19 ;  /* 0x8000000603037211 */ /* 0x000fe200078fcaff */
[----:B------:R-:W-:-:S03]  /*03f0*/  IMAD R4, R4, R2, R5 ;  /* 0x0000000204047224 */ /* 0x000fc600078e0205 */
[----:B------:R-:W-:Y:S02]  /*0400*/  IMNMX R11, R3, 0x8, PT ;  /* 0x00000008030b7817 */ /* 0x000fe40003800200 */
[----:B------:R-:W-:Y:S02]  /*0410*/  IABS R9, R4 ;  /* 0x0000000400097213 */ /* 0x000fe40000000000 */
[----:B------:R-:W-:-:S04]  /*0420*/  IABS R7, R11 ;  /* 0x0000000b00077213 */ /* 0x000fc80000000000 */
[----:B------:R-:W0:Y:S08]  /*0430*/  I2F.RP R0, R7 ;  /* 0x0000000700007306 */ /* 0x000e300000209400 */
[----:B0-----:R-:W0:Y:S02]  /*0440*/  MUFU.RCP R0, R0 ;  /* 0x0000000000007308 */ /* 0x001e240000001000 */
[----:B0-----:R-:W-:-:S06]  /*0450*/  IADD3 R3, R0, 0xffffffe, RZ ;  /* 0x0ffffffe00037810 */ /* 0x001fcc0007ffe0ff */
[----:B------:R-:W0:Y:S02]  /*0460*/  F2I.FTZ.U32.TRUNC.NTZ R3, R3 ;  /* 0x0000000300037305 */ /* 0x000e24000021f000 */
[----:B0-----:R-:W-:-:S04]  /*0470*/  IMAD.MOV R8, RZ, RZ, -R3 ;  /* 0x000000ffff087224 */ /* 0x001fc800078e0a03 */
[----:B------:R-:W-:Y:S01]  /*0480*/  IMAD.MOV.U32 R2, RZ, RZ, R8 ;  /* 0x000000ffff027224 */ /* 0x000fe200078e0008 */
[----:B------:R-:W-:-:S03]  /*0490*/  IABS R8, R11 ;  /* 0x0000000b00087213 */ /* 0x000fc60000000000 */
[----:B------:R-:W-:Y:S02]  /*04a0*/  IMAD R5, R2, R7, RZ ;  /* 0x0000000702057224 */ /* 0x000fe400078e02ff */
[----:B------:R-:W-:Y:S02]  /*04b0*/  IMAD.MOV.U32 R2, RZ, RZ, RZ ;  /* 0x000000ffff027224 */ /* 0x000fe400078e00ff */
[----:B------:R-:W-:Y:S02]  /*04c0*/  IMAD.MOV R0, RZ, RZ, -R8 ;  /* 0x000000ffff007224 */ /* 0x000fe400078e0a08 */
        /* <DEDUP_REMOVED lines=8> */
[----:B------:R-:W-:Y:S02]  /*0550*/  LOP3.LUT R0, R4, R11, RZ, 0x3c, !PT ;  /* 0x0000000b04007212 */ /* 0x000fe400078e3cff */
[----:B------:R-:W-:Y:S02]  /*0560*/  LOP3.LUT R7, R125, 0x7f, RZ, 0xc0, !PT ;  /* 0x0000007f7d077812 */ /* 0x000fe400078ec0ff */
[----:B------:R-:W-:-:S07]  /*0570*/  ISETP.GE.AND P2, PT, R0, RZ, PT ;  /* 0x000000ff0000720c */ /* 0x000fce0003f46270 */
[----:B------:R-:W-:Y:S02]  /*0580*/  @P0 IADD3 R2, R2, 0x1, RZ ;  /* 0x0000000102020810 */ /* 0x000fe40007ffe0ff */
[----:B------:R-:W-:-:S04]  /*0590*/  ISETP.GT.AND P0, PT, R88, 0x1f, PT ;  /* 0x0000001f5800780c */ /* 0x000fc80003f04270 */
[----:B------:R-:W-:Y:S01]  /*05a0*/  @!P2 IMAD.MOV R2, RZ, RZ, -R2 ;  /* 0x000000ffff02a224 */ /* 0x000fe200078e0a02 */
[----:B------:R-:W-:-:S05]  /*05b0*/  @!P1 LOP3.LUT R2, RZ, R11, RZ, 0x33, !PT ;  /* 0x0000000bff029212 */ /* 0x000fca00078e33ff */
[----:B------:R-:W-:Y:S02]  /*05c0*/  IMAD.MOV R0, RZ, RZ, -R2 ;  /* 0x000000ffff007224 */ /* 0x000fe400078e0a02 */
[----:B------:R-:W-:Y:S02]  /*05d0*/  IMAD.SHL.U32 R85, R2, 0x40, RZ ;  /* 0x0000004002557824 */ /* 0x000fe400078e00ff */
[----:B------:R-:W-:-:S04]  /*05e0*/  IMAD R0, R11, R0, R4 ;  /* 0x000000000b007224 */ /* 0x000fc800078e0204 */
[----:B------:R-:W-:-:S04]  /*05f0*/  IMAD.IADD R0, R6, 0x1, R0 ;  /* 0x0000000106007824 */ /* 0x000fc800078e0200 */
[----:B------:R-:W-:Y:S01]  /*0600*/  IMAD R84, R0, 0x80, R7 ;  /* 0x0000008000547824 */ /* 0x000fe200078e0207 */
[----:B------:R-:W-:Y:S05]  /*0610*/  @P0 BRA `(.L_x_0) ;  /* 0x000000b000000947 */ /* 0x000fea0003800000 */
[C---:B------:R-:W-:Y:S01]  /*0620*/  IMAD.SHL.U32 R5, R125.reuse, 0x8, RZ ;  /* 0x000000087d057824 */ /* 0x040fe200078e00ff */
[----:B------:R-:W-:Y:S01]  /*0630*/  CS2R R68, SRZ ;  /* 0x0000000000447805 */ /* 0x000fe2000001ff00 */
[----:B------:R-:W-:Y:S01]  /*0640*/  IMAD.SHL.U32 R4, R125, 0x2, RZ ;  /* 0x000000027d047824 */ /* 0x000fe200078e00ff */
[----:B------:R-:W-:Y:S01]  /*0650*/  CS2R R10, SRZ ;  /* 0x00000000000a7805 */ /* 0x000fe2000001ff00 */
[----:B------:R-:W-:Y:S01]  /*0660*/  CS2R R32, SRZ ;  /* 0x0000000000207805 */ /* 0x000fe2000001ff00 */
[----:B------:R-:W-:Y:S01]  /*0670*/  CS2R R8, SRZ ;  /* 0x0000000000087805 */ /* 0x000fe2000001ff00 */
[----:B------:R-:W-:Y:S01]  /*0680*/  CS2R R70, SRZ ;  /* 0x0000000000467805 */ /* 0x000fe2000001ff00 */
[----:B------:R-:W-:Y:S01]  /*0690*/  CS2R R6, SRZ ;  /* 0x0000000000067805 */ /* 0x000fe2000001ff00 */
[----:B------:R-:W-:Y:S01]  /*06a0*/  CS2R R34, SRZ ;  /* 0x0000000000227805 */ /* 0x000fe2000001ff00 */
[----:B------:R-:W-:Y:S01]  /*06b0*/  CS2R R2, SRZ ;  /* 0x0000000000027805 */ /* 0x000fe2000001ff00 */
[----:B------:R-:W-:Y:S05]  /*06c0*/  BRA `(.L_x_1) ;  /* 0x00001aa000007947 */ /* 0x000fea0003800000 */
.L_x_0:
[----:B------:R-:W-:Y:S01]  /*06d0*/  IABS R18, c[0x0][0x17c] ;  /* 0x00005f0000127a13 */ /* 0x000fe20000000000 */
[----:B------:R-:W-:Y:S01]  /*06e0*/  IMAD.MOV.U32 R90, RZ, RZ, c[0x0][0x18c] ;  /* 0x00006300ff5a7624 */ /* 0x000fe200078e00ff */
[----:B------:R-:W-:Y:S01]  /*06f0*/  IABS R20, c[0x0][0x178] ;  /* 0x00005e0000147a13 */ /* 0x000fe20000000000 */
[----:B------:R-:W-:Y:S01]  /*0700*/  IMAD R124, R86, c[0x0][0x188], RZ ;  /* 0x00006200567c7a24 */ /* 0x000fe200078e02ff */
[----:B------:R-:W0:Y:S01]  /*0710*/  I2F.RP R6, R18 ;  /* 0x0000001200067306 */ /* 0x000e220000209400 */
[----:B------:R-:W-:Y:S01]  /*0720*/  LEA.HI R10, R125, R85, RZ, 0x1b ;  /* 0x000000557d0a7211 */ /* 0x000fe200078fd8ff */
[----:B------:R-:W-:Y:S01]  /*0730*/  IMAD R123, R91, c[0x0][0x188], RZ ;  /* 0x000062005b7b7a24 */ /* 0x000fe200078e02ff */
[----:B------:R-:W-:Y:S01]  /*0740*/  SHF.R.S32.HI R9, RZ, 0x1f, R88 ;  /* 0x0000001fff097819 */ /* 0x000fe20000011458 */
[----:B------:R-:W-:Y:S01]  /*0750*/  IMAD R122, R92, c[0x0][0x188], RZ ;  /* 0x000062005c7a7a24 */ /* 0x000fe200078e02ff */
[----:B------:R-:W-:Y:S01]  /*0760*/  IADD3 R0, R10, 0x38, RZ ;  /* 0x000000380a007810 */ /* 0x000fe20007ffe0ff */
[----:B------:R-:W-:Y:S01]  /*0770*/  IMAD R121, R93, c[0x0][0x188], RZ ;  /* 0x000062005d797a24 */ /* 0x000fe200078e02ff */
[----:B------:R-:W-:Y:S01]  /*0780*/  LEA.HI R88, R9, R88, RZ, 0x5 ;  /* 0x0000005809587211 */ /* 0x000fe200078f28ff */
[----:B------:R-:W1:Y:S01]  /*0790*/  I2F.RP R8, R20 ;  /* 0x0000001400087306 */ /* 0x000e620000209400 */
[----:B------:R-:W-:Y:S01]  /*07a0*/  LOP3.LUT P1, RZ, R125, 0x80, RZ, 0xc0, !PT ;  /* 0x000000807dff7812 */ /* 0x000fe2000782c0ff */
[----:B------:R-:W-:Y:S01]  /*07b0*/  IMAD R120, R94, c[0x0][0x188], RZ ;  /* 0x000062005e787a24 */ /* 0x000fe200078e02ff */
[----:B------:R-:W-:Y:S01]  /*07c0*/  IABS R9, R0 ;  /* 0x0000000000097213 */ /* 0x000fe20000000000 */
[----:B------:R-:W-:Y:S01]  /*07d0*/  IMAD R119, R95, c[0x0][0x188], RZ ;  /* 0x000062005f777a24 */ /* 0x000fe200078e02ff */
[----:B------:R-:W-:Y:S01]  /*07e0*/  ISETP.GE.AND P0, PT, R0, RZ, PT ;  /* 0x000000ff0000720c */ /* 0x000fe20003f06270 */
[----:B------:R-:W-:Y:S01]  /*07f0*/  IMAD R118, R96, c[0x0][0x188], RZ ;  /* 0x0000620060767a24 */ /* 0x000fe200078e02ff */
[----:B------:R-:W-:Y:S01]  /*0800*/  LOP3.LUT R28, R125, 0x1f, RZ, 0xc0, !PT ;  /* 0x0000001f7d1c7812 */ /* 0x000fe200078ec0ff */
[----:B0-----:R-:W0:Y:S01]  /*0810*/  MUFU.RCP R6, R6 ;  /* 0x0000000600067308 */ /* 0x001e220000001000 */
[----:B------:R-:W-:Y:S01]  /*0820*/  IMAD R117, R97, c[0x0][0x188], RZ ;  /* 0x0000620061757a24 */ /* 0x000fe200078e02ff */
[----:B------:R-:W-:Y:S01]  /*0830*/  CS2R R72, SRZ ;  /* 0x0000000000487805 */ /* 0x000fe2000001ff00 */
[----:B------:R-:W-:Y:S01]  /*0840*/  IMAD R116, R98, c[0x0][0x188], RZ ;  /* 0x0000620062747a24 */ /* 0x000fe200078e02ff */
[----:B------:R-:W-:Y:S01]  /*0850*/  CS2R R74, SRZ ;  /* 0x00000000004a7805 */ /* 0x000fe2000001ff00 */
[----:B------:R-:W-:Y:S01]  /*0860*/  IMAD R115, R99, c[0x0][0x188], RZ ;  /* 0x0000620063737a24 */ /* 0x000fe200078e02ff */
[----:B------:R-:W-:Y:S01]  /*0870*/  CS2R R68, SRZ ;  /* 0x0000000000447805 */ /* 0x000fe2000001ff00 */
[----:B------:R-:W-:Y:S01]  /*0880*/  IMAD R114, R100, c[0x0][0x188], RZ ;  /* 0x0000620064727a24 */ /* 0x000fe200078e02ff */
[----:B-1----:R-:W1:Y:S01]  /*0890*/  MUFU.RCP R8, R8 ;  /* 0x0000000800087308 */ /* 0x002e620000001000 */
[----:B------:R-:W-:Y:S01]  /*08a0*/  IMAD R113, R101, c[0x0][0x188], RZ ;  /* 0x0000620065717a24 */ /* 0x000fe200078e02ff */
[----:B------:R-:W-:Y:S01]  /*08b0*/  CS2R R70, SRZ ;  /* 0x0000000000467805 */ /* 0x000fe2000001ff00 */
[----:B------:R-:W-:Y:S01]  /*08c0*/  IMAD R112, R102, c[0x0][0x188], RZ ;  /* 0x0000620066707a24 */ /* 0x000fe200078e02ff */
[----:B------:R-:W-:Y:S01]  /*08d0*/  CS2R R64, SRZ ;  /* 0x0000000000407805 */ /* 0x000fe2000001ff00 */
[----:B------:R-:W-:Y:S01]  /*08e0*/  IMAD R111, R103, c[0x0][0x188], RZ ;  /* 0x00006200676f7a24 */ /* 0x000fe200078e02ff */
[----:B------:R-:W-:Y:S01]  /*08f0*/  CS2R R66, SRZ ;  /* 0x0000000000427805 */ /* 0x000fe2000001ff00 */
[----:B------:R-:W-:Y:S01]  /*0900*/  IMAD R110, R104, c[0x0][0x188], RZ ;  /* 0x00006200686e7a24 */ /* 0x000fe200078e02ff */
[----:B0-----:R-:W-:Y:S01]  /*0910*/  IADD3 R2, R6, 0xffffffe, RZ ;  /* 0x0ffffffe06027810 */ /* 0x001fe20007ffe0ff */
[----:B------:R-:W-:Y:S01]  /*0920*/  IMAD R109, R105, c[0x0][0x188], RZ ;  /* 0x00006200696d7a24 */ /* 0x000fe200078e02ff */
[----:B------:R-:W-:Y:S01]  /*0930*/  SEL R6, RZ, 0x110, !P1 ;  /* 0x00000110ff067807 */ /* 0x000fe20004800000 */
[----:B------:R-:W-:Y:S01]  /*0940*/  CS2R R60, SRZ ;  /* 0x00000000003c7805 */ /* 0x000fe2000001ff00 */
[----:B------:R0:W2:Y:S01]  /*0950*/  F2I.FTZ.U32.TRUNC.NTZ R3, R2 ;  /* 0x0000000200037305 */ /* 0x0000a2000021f000 */
[----:B------:R-:W-:Y:S01]  /*0960*/  CS2R R62, SRZ ;  /* 0x00000000003e7805 */ /* 0x000fe2000001ff00 */
[----:B------:R-:W-:Y:S01]  /*0970*/  CS2R R32, SRZ ;  /* 0x0000000000207805 */ /* 0x000fe2000001ff00 */
[----:B------:R-:W-:Y:S01]  /*0980*/  CS2R R34, SRZ ;  /* 0x0000000000227805 */ /* 0x000fe2000001ff00 */
[----:B-1----:R-:W-:Y:S01]  /*0990*/  IADD3 R4, R8, 0xffffffe, RZ ;  /* 0x0ffffffe08047810 */ /* 0x002fe20007ffe0ff */
[----:B------:R-:W-:Y:S01]  /*09a0*/  CS2R R56, SRZ ;  /* 0x0000000000387805 */ /* 0x000fe2000001ff00 */
[----:B------:R-:W-:Y:S01]  /*09b0*/  CS2R R58, SRZ ;  /* 0x00000000003a7805 */ /* 0x000fe2000001ff00 */
[----:B------:R-:W-:Y:S01]  /*09c0*/  CS2R R52, SRZ ;  /* 0x0000000000347805 */ /* 0x000fe2000001ff00 */
[----:B------:R1:W3:Y:S01]  /*09d0*/  F2I.FTZ.U32.TRUNC.NTZ R5, R4 ;  /* 0x0000000400057305 */ /* 0x0002e2000021f000 */
[----:B0-----:R-:W-:Y:S01]  /*09e0*/  IMAD.MOV.U32 R2, RZ, RZ, RZ ;  /* 0x000000ffff027224 */ /* 0x001fe200078e00ff */
[----:B------:R-:W-:Y:S01]  /*09f0*/  CS2R R54, SRZ ;  /* 0x0000000000367805 */ /* 0x000fe2000001ff00 */
[----:B------:R-:W-:Y:S01]  /*0a00*/  CS2R R26, SRZ ;  /* 0x00000000001a7805 */ /* 0x000fe2000001ff00 */
[----:B------:R-:W-:Y:S01]  /*0a10*/  IMAD.SHL.U32 R90, R90, 0x20, RZ ;  /* 0x000000205a5a7824 */ /* 0x000fe200078e00ff */
[----:B------:R-:W-:Y:S01]  /*0a20*/  SHF.R.S32.HI R88, RZ, 0x5, R88 ;  /* 0x00000005ff587819 */ /* 0x000fe20000011458 */
[----:B------:R-:W-:-:S02]  /*0a30*/  IMAD R87, R28, c[0x0][0x18c], RZ ;  /* 0x000063001c577a24 */ /* 0x000fc400078e02ff */
[----:B--2---:R-:W-:Y:S01]  /*0a40*/  IMAD.MOV R11, RZ, RZ, -R3 ;  /* 0x000000ffff0b7224 */ /* 0x004fe200078e0a03 */
[----:B-1----:R-:W-:-:S03]  /*0a50*/  SHF.R.U32.HI R4, RZ, 0x5, R125 ;  /* 0x00000005ff047819 */ /* 0x002fc6000001167d */
[----:B------:R-:W-:Y:S01]  /*0a60*/  IMAD R11, R11, R18, RZ ;  /* 0x000000120b0b7224 */ /* 0x000fe200078e02ff */
[----:B------:R-:W-:-:S03]  /*0a70*/  SGXT.U32 R4, R4, 0x3 ;  /* 0x000000030404781a */ /* 0x000fc60000000000 */
[----:B------:R-:W-:Y:S01]  /*0a80*/  IMAD.HI.U32 R2, R3, R11, R2 ;  /* 0x0000000b03027227 */ /* 0x000fe200078e0002 */
[----:B------:R-:W-:-:S03]  /*0a90*/  LOP3.LUT R14, R85, R4, RZ, 0xfc, !PT ;  /* 0x00000004550e7212 */ /* 0x000fc600078efcff */
[--C-:B---3--:R-:W-:Y:S01]  /*0aa0*/  IMAD.MOV R11, RZ, RZ, -R5.reuse ;  /* 0x000000ffff0b7224 */ /* 0x108fe200078e0a05 */
[C---:B------:R-:W-:Y:S01]  /*0ab0*/  LOP3.LUT R16, R14.reuse, 0x30, RZ, 0xfc, !PT ;  /* 0x000000300e107812 */ /* 0x040fe200078efcff */
[----:B------:R-:W-:Y:S01]  /*0ac0*/  IMAD.SHL.U32 R3, R7, 0x2, RZ ;  /* 0x0000000207037824 */ /* 0x000fe200078e00ff */
[C---:B------:R-:W-:Y:S01]  /*0ad0*/  LOP3.LUT R21, R14.reuse, 0x28, RZ, 0xfc, !PT ;  /* 0x000000280e157812 */ /* 0x040fe200078efcff */
[----:B------:R-:W-:Y:S01]  /*0ae0*/  IMAD R7, R11, R20, RZ ;  /* 0x000000140b077224 */ /* 0x000fe200078e02ff */
[----:B------:R-:W-:Y:S01]  /*0af0*/  LOP3.LUT R22, R14, 0x20, RZ, 0xfc, !PT ;  /* 0x000000200e167812 */ /* 0x000fe200078efcff */
[----:B------:R-:W-:Y:S01]  /*0b00*/  IMAD.MOV.U32 R4, RZ, RZ, RZ ;  /* 0x000000ffff047224 */ /* 0x000fe200078e00ff */
[----:B------:R-:W-:Y:S01]  /*0b10*/  LOP3.LUT R3, R6, R3, RZ, 0x3c, !PT ;  /* 0x0000000306037212 */ /* 0x000fe200078e3cff */
[----:B------:R-:W-:Y:S01]  /*0b20*/  IMAD.HI.U32 R0, R2, R9, RZ ;  /* 0x0000000902007227 */ /* 0x000fe200078e00ff */
[----:B------:R-:W-:Y:S02]  /*0b30*/  IABS R11, R22 ;  /* 0x00000016000b7213 */ /* 0x000fe40000000000 */
[----:B------:R-:W-:Y:S01]  /*0b40*/  LOP3.LUT R23, R14, 0x10, RZ, 0xfc, !PT ;  /* 0x000000100e177812 */ /* 0x000fe200078efcff */
[----:B------:R-:W-:Y:S01]  /*0b50*/  IMAD.HI.U32 R6, R5, R7, R4 ;  /* 0x0000000705067227 */ /* 0x000fe200078e0004 */
[----:B------:R-:W-:-:S02]  /*0b60*/  IABS R7, R16 ;  /* 0x0000001000077213 */ /* 0x000fc40000000000 */
[----:B------:R-:W-:Y:S01]  /*0b70*/  IADD3 R5, R10, 0x18, RZ ;  /* 0x000000180a057810 */ /* 0x000fe20007ffe0ff */
[----:B------:R-:W-:Y:S01]  /*0b80*/  IMAD.MOV R0, RZ, RZ, -R0 ;  /* 0x000000ffff007224 */ /* 0x000fe200078e0a00 */
[----:B------:R-:W-:Y:S01]  /*0b90*/  IABS R15, R23 ;  /* 0x00000017000f7213 */ /* 0x000fe20000000000 */
[----:B------:R-:W-:Y:S01]  /*0ba0*/  IMAD.HI.U32 R4, R2, R7, RZ ;  /* 0x0000000702047227 */ /* 0x000fe200078e00ff */
[----:B------:R-:W-:Y:S02]  /*0bb0*/  IABS R13, R5 ;  /* 0x00000005000d7213 */ /* 0x000fe40000000000 */
[----:B------:R-:W-:Y:S01]  /*0bc0*/  ISETP.GE.AND P1, PT, R5, RZ, PT ;  /* 0x000000ff0500720c */ /* 0x000fe20003f26270 */
[----:B------:R-:W-:Y:S01]  /*0bd0*/  IMAD R0, R18, R0, R9 ;  /* 0x0000000012007224 */ /* 0x000fe200078e0209 */
[----:B------:R-:W-:Y:S01]  /*0be0*/  IABS R9, R21 ;  /* 0x0000001500097213 */ /* 0x000fe20000000000 */
[----:B------:R-:W-:Y:S01]  /*0bf0*/  IMAD.MOV R8, RZ, RZ, -R4 ;  /* 0x000000ffff087224 */ /* 0x000fe200078e0a04 */
[----:B------:R-:W-:Y:S01]  /*0c00*/  LOP3.LUT R24, R14, 0x8, RZ, 0xfc, !PT ;  /* 0x000000080e187812 */ /* 0x000fe200078efcff */
[----:B------:R-:W-:Y:S01]  /*0c10*/  IMAD.HI.U32 R5, R2, R11, RZ ;  /* 0x0000000b02057227 */ /* 0x000fe200078e00ff */
[----:B------:R-:W-:-:S02]  /*0c20*/  ISETP.GT.U32.AND P4, PT, R18, R0, PT ;  /* 0x000000001200720c */ /* 0x000fc40003f84070 */
[C---:B------:R-:W-:Y:S01]  /*0c30*/  LOP3.LUT R108, R3.reuse, 0x20, RZ, 0x3c, !PT ;  /* 0x00000020036c7812 */ /* 0x040fe200078e3cff */
[----:B------:R-:W-:Y:S01]  /*0c40*/  IMAD.HI.U32 R4, R2, R9, RZ ;  /* 0x0000000902047227 */ /* 0x000fe200078e00ff */
[C---:B------:R-:W-:Y:S02]  /*0c50*/  LOP3.LUT R107, R3.reuse, 0x40, RZ, 0x3c, !PT ;  /* 0x00000040036b7812 */ /* 0x040fe400078e3cff */
[----:B------:R-:W-:Y:S01]  /*0c60*/  LOP3.LUT R106, R3, 0x60, RZ, 0x3c, !PT ;  /* 0x00000060036a7812 */ /* 0x000fe200078e3cff */
[----:B------:R-:W-:Y:S02]  /*0c70*/  IMAD R7, R18, R8, R7 ;  /* 0x0000000812077224 */ /* 0x000fe400078e0207 */
[----:B------:R-:W-:Y:S02]  /*0c80*/  IMAD.MOV R8, RZ, RZ, -R4 ;  /* 0x000000ffff087224 */ /* 0x000fe400078e0a04 */
[----:B------:R-:W-:Y:S01]  /*0c90*/  IMAD.HI.U32 R4, R2, R13, RZ ;  /* 0x0000000d02047227 */ /* 0x000fe200078e00ff */
[----:B------:R-:W-:-:S03]  /*0ca0*/  ISETP.GT.U32.AND P2, PT, R18, R7, PT ;  /* 0x000000071200720c */ /* 0x000fc60003f44070 */
[----:B------:R-:W-:Y:S02]  /*0cb0*/  IMAD.MOV R10, RZ, RZ, -R5 ;  /* 0x000000ffff0a7224 */ /* 0x000fe400078e0a05 */
[----:B------:R-:W-:Y:S02]  /*0cc0*/  IMAD.MOV R4, RZ, RZ, -R4 ;  /* 0x000000ffff047224 */ /* 0x000fe400078e0a04 */
[C---:B------:R-:W-:Y:S02]  /*0cd0*/  IMAD R10, R18.reuse, R10, R11 ;  /* 0x0000000a120a7224 */ /* 0x040fe400078e020b */
[C---:B------:R-:W-:Y:S02]  /*0ce0*/  IMAD R9, R18.reuse, R8, R9 ;  /* 0x0000000812097224 */ /* 0x040fe400078e0209 */
[C---:B------:R-:W-:Y:S01]  /*0cf0*/  IMAD R11, R18.reuse, R4, R13 ;  /* 0x00000004120b7224 */ /* 0x040fe200078e020d */
[----:B------:R-:W-:Y:S01]  /*0d00*/  ISETP.GT.U32.AND P3, PT, R18, R10, PT ;  /* 0x0000000a1200720c */ /* 0x000fe20003f64070 */
[----:B------:R-:W-:Y:S01]  /*0d10*/  @!P4 IMAD.IADD R0, R0, 0x1, -R18 ;  /* 0x000000010000c824 */ /* 0x000fe200078e0a12 */
[----:B------:R-:W-:Y:S01]  /*0d20*/  ISETP.GT.U32.AND P6, PT, R18, R9, PT ;  /* 0x000000091200720c */ /* 0x000fe20003fc4070 */
[----:B------:R-:W-:Y:S01]  /*0d30*/  IMAD.HI.U32 R5, R2, R15, RZ ;  /* 0x0000000f02057227 */ /* 0x000fe200078e00ff */
[----:B------:R-:W-:-:S02]  /*0d40*/  ISETP.GT.U32.AND P4, PT, R18, R11, PT ;  /* 0x0000000b1200720c */ /* 0x000fc40003f84070 */
[----:B------:R-:W-:Y:S01]  /*0d50*/  ISETP.GT.U32.AND P5, PT, R18, R0, PT ;  /* 0x000000001200720c */ /* 0x000fe20003fa4070 */
[----:B------:R-:W-:Y:S01]  /*0d60*/  @!P2 IMAD.IADD R7, R7, 0x1, -R18 ;  /* 0x000000010707a824 */ /* 0x000fe200078e0a12 */
[----:B------:R-:W-:Y:S01]  /*0d70*/  IABS R13, R24 ;  /* 0x00000018000d7213 */ /* 0x000fe20000000000 */
[----:B------:R-:W-:-:S03]  /*0d80*/  IMAD.MOV R5, RZ, RZ, -R5 ;  /* 0x000000ffff057224 */ /* 0x000fc600078e0a05 */
[C---:B------:R-:W-:Y:S01]  /*0d90*/  ISETP.GT.U32.AND P2, PT, R18.reuse, R7, PT ;  /* 0x000000071200720c */ /* 0x040fe20003f44070 */
[----:B------:R-:W-:Y:S01]  /*0da0*/  IMAD R12, R18, R5, R15 ;  /* 0x00000005120c7224 */ /* 0x000fe200078e020f */
[----:B------:R-:W-:Y:S01]  /*0db0*/  IABS R5, R14 ;  /* 0x0000000e00057213 */ /* 0x000fe20000000000 */
[--C-:B------:R-:W-:Y:S01]  /*0dc0*/  @!P6 IMAD.IADD R9, R9, 0x1, -R18.reuse ;  /* 0x000000010909e824 */ /* 0x100fe200078e0a12 */
[----:B------:R-:W-:Y:S01]  /*0dd0*/  IABS R15, R84 ;  /* 0x00000054000f7213 */ /* 0x000fe20000000000 */
[--C-:B------:R-:W-:Y:S02]  /*0de0*/  @!P4 IMAD.IADD R11, R11, 0x1, -R18.reuse ;  /* 0x000000010b0bc824 */ /* 0x100fe400078e0a12 */
[--C-:B------:R-:W-:Y:S01]  /*0df0*/  @!P3 IMAD.IADD R10, R10, 0x1, -R18.reuse ;  /* 0x000000010a0ab824 */ /* 0x100fe200078e0a12 */
[----:B------:R-:W-:Y:S01]  /*0e00*/  ISETP.GT.U32.AND P3, PT, R18, R9, PT ;  /* 0x000000091200720c */ /* 0x000fe20003f64070 */
[----:B------:R-:W-:Y:S01]  /*0e10*/  @!P5 IMAD.IADD R0, R0, 0x1, -R18 ;  /* 0x000000010000d824 */ /* 0x000fe200078e0a12 */
[----:B------:R-:W-:Y:S01]  /*0e20*/  ISETP.GT.U32.AND P5, PT, R18, R12, PT ;  /* 0x0000000c1200720c */ /* 0x000fe20003fa4070 */
[----:B------:R-:W-:Y:S01]  /*0e30*/  IMAD.HI.U32 R4, R2, R13, RZ ;  /* 0x0000000d02047227 */ /* 0x000fe200078e00ff */
[----:B------:R-:W-:-:S02]  /*0e40*/  ISETP.GT.U32.AND P6, PT, R18, R11, PT ;  /* 0x0000000b1200720c */ /* 0x000fc40003fc4070 */
[----:B------:R-:W-:Y:S01]  /*0e50*/  ISETP.GT.U32.AND P4, PT, R18, R10, PT ;  /* 0x0000000a1200720c */ /* 0x000fe20003f84070 */
[----:B------:R-:W-:-:S04]  /*0e60*/  IMAD.HI.U32 R2, R2, R5, RZ ;  /* 0x0000000502027227 */ /* 0x000fc800078e00ff */
[----:B------:R-:W-:Y:S02]  /*0e70*/  IMAD.MOV R4, RZ, RZ, -R4 ;  /* 0x000000ffff047224 */ /* 0x000fe400078e0a04 */
[----:B------:R-:W-:Y:S02]  /*0e80*/  IMAD.MOV R2, RZ, RZ, -R2 ;  /* 0x000000ffff027224 */ /* 0x000fe400078e0a02 */
[--C-:B------:R-:W-:Y:S01]  /*0e90*/  @!P2 IMAD.IADD R7, R7, 0x1, -R18.reuse ;  /* 0x000000010707a824 */ /* 0x100fe200078e0a12 */
[----:B------:R-:W-:Y:S01]  /*0ea0*/  ISETP.GE.AND P2, PT, R14, RZ, PT ;  /* 0x000000ff0e00720c */ /* 0x000fe20003f46270 */
[C---:B------:R-:W-:Y:S02]  /*0eb0*/  IMAD R13, R18.reuse, R4, R13 ;  /* 0x00000004120d7224 */ /* 0x040fe400078e020d */
[C---:B------:R-:W-:Y:S01]  /*0ec0*/  IMAD R14, R18.reuse, R2, R5 ;  /* 0x00000002120e7224 */ /* 0x040fe200078e0205 */
[----:B------:R-:W-:Y:S01]  /*0ed0*/  LOP3.LUT R2, R125, 0x7, RZ, 0xc0, !PT ;  /* 0x000000077d027812 */ /* 0x000fe200078ec0ff */
[--C-:B------:R-:W-:Y:S01]  /*0ee0*/  @!P3 IMAD.IADD R9, R9, 0x1, -R18.reuse ;  /* 0x000000010909b824 */ /* 0x100fe200078e0a12 */
[----:B------:R-:W-:Y:S01]  /*0ef0*/  ISETP.GT.U32.AND P3, PT, R18, R13, PT ;  /* 0x0000000d1200720c */ /* 0x000fe20003f64070 */
[----:B------:R-:W-:-:S02]  /*0f00*/  @!P5 IMAD.IADD R12, R12, 0x1, -R18 ;  /* 0x000000010c0cd824 */ /* 0x000fc400078e0a12 */
[----:B------:R-:W-:Y:S01]  /*0f10*/  @!P6 IMAD.IADD R11, R11, 0x1, -R18 ;  /* 0x000000010b0be824 */ /* 0x000fe200078e0a12 */
[----:B------:R-:W-:Y:S01]  /*0f20*/  ISETP.GT.U32.AND P6, PT, R18, R14, PT ;  /* 0x0000000e1200720c */ /* 0x000fe20003fc4070 */
[----:B------:R-:W-:Y:S01]  /*0f30*/  IMAD.HI.U32 R6, R6, R15, RZ ;  /* 0x0000000f06067227 */ /* 0x000fe200078e00ff */
[----:B------:R-:W-:-:S03]  /*0f40*/  ISETP.GT.U32.AND P5, PT, R18, R12, PT ;  /* 0x0000000c1200720c */ /* 0x000fc60003fa4070 */
[----:B------:R-:W-:Y:S02]  /*0f50*/  IMAD.MOV R6, RZ, RZ, -R6 ;  /* 0x000000ffff067224 */ /* 0x000fe400078e0a06 */
[----:B------:R-:W-:Y:S02]  /*0f60*/  IMAD.SHL.U32 R5, R125, 0x8, RZ ;  /* 0x000000087d057824 */ /* 0x000fe400078e00ff */
[----:B------:R-:W-:Y:S02]  /*0f70*/  IMAD R15, R20, R6, R15 ;  /* 0x00000006140f7224 */ /* 0x000fe400078e020f */
[--C-:B------:R-:W-:Y:S01]  /*0f80*/  @!P3 IMAD.IADD R13, R13, 0x1, -R18.reuse ;  /* 0x000000010d0db824 */ /* 0x100fe200078e0a12 */
[----:B------:R-:W-:Y:S01]  /*0f90*/  LOP3.LUT R19, R5, 0x30, RZ, 0xc0, !PT ;  /* 0x0000003005137812 */ /* 0x000fe200078ec0ff */
[--C-:B------:R-:W-:Y:S01]  /*0fa0*/  @!P6 IMAD.IADD R14, R14, 0x1, -R18.reuse ;  /* 0x000000010e0ee824 */ /* 0x100fe200078e0a12 */
[----:B------:R-:W-:Y:S01]  /*0fb0*/  ISETP.GT.U32.AND P3, PT, R20, R15, PT ;  /* 0x0000000f1400720c */ /* 0x000fe20003f64070 */
[--C-:B------:R-:W-:Y:S01]  /*0fc0*/  @!P5 IMAD.IADD R12, R12, 0x1, -R18.reuse ;  /* 0x000000010c0cd824 */ /* 0x100fe200078e0a12 */
[C---:B------:R-:W-:Y:S01]  /*0fd0*/  ISETP.GT.U32.AND P5, PT, R18.reuse, R13, PT ;  /* 0x0000000d1200720c */ /* 0x040fe20003fa4070 */
[C---:B------:R-:W-:Y:S01]  /*0fe0*/  IMAD.SHL.U32 R4, R125.reuse, 0x2, RZ ;  /* 0x000000027d047824 */ /* 0x040fe200078e00ff */
[----:B------:R-:W-:Y:S01]  /*0ff0*/  ISETP.GT.U32.AND P6, PT, R18, R14, PT ;  /* 0x0000000e1200720c */ /* 0x000fe20003fc4070 */
[----:B------:R-:W-:Y:S01]  /*1000*/  @!P4 IMAD.IADD R10, R10, 0x1, -R18 ;  /* 0x000000010a0ac824 */ /* 0x000fe200078e0a12 */
[----:B------:R-:W-:Y:S01]  /*1010*/  ISETP.GE.AND P4, PT, R16, RZ, PT ;  /* 0x000000ff1000720c */ /* 0x000fe20003f86270 */
[----:B------:R-:W-:Y:S01]  /*1020*/  IMAD.MOV.U32 R6, RZ, RZ, R0 ;  /* 0x000000ffff067224 */ /* 0x000fe200078e0000 */
[----:B------:R-:W-:Y:S01]  /*1030*/  LOP3.LUT R16, R125, 0xc0, RZ, 0xc0, !PT ;  /* 0x000000c07d107812 */ /* 0x000fe200078ec0ff */
[----:B------:R-:W-:Y:S01]  /*1040*/  IMAD R19, R2, 0x40, R19 ;  /* 0x0000004002137824 */ /* 0x000fe200078e0213 */
[----:B------:R-:W-:Y:S01]  /*1050*/  LOP3.LUT R17, R4, 0x10, RZ, 0xc0, !PT ;  /* 0x0000001004117812 */ /* 0x000fe200078ec0ff */
[----:B------:R-:W-:Y:S01]  /*1060*/  IMAD R2, R2, 0x110, RZ ;  /* 0x0000011002027824 */ /* 0x000fe200078e02ff */
[----:B------:R-:W-:Y:S01]  /*1070*/  SHF.R.U32.HI R89, RZ, 0x2, R16 ;  /* 0x00000002ff597819 */ /* 0x000fe20000011610 */
[----:B------:R-:W-:Y:S01]  /*1080*/  @!P3 IMAD.IADD R15, R15, 0x1, -R20 ;  /* 0x000000010f0fb824 */ /* 0x000fe200078e0a14 */
[----:B------:R-:W-:Y:S01]  /*1090*/  LEA.HI R17, R16, R17, RZ, 0x1f ;  /* 0x0000001110117211 */ /* 0x000fe200078ff8ff */
[----:B------:R-:W-:Y:S01]  /*10a0*/  @!P0 IMAD.MOV R6, RZ, RZ, -R6 ;  /* 0x000000ffff068224 */ /* 0x000fe200078e0a06 */
[----:B------:R-:W-:Y:S01]  /*10b0*/  ISETP.GE.AND P0, PT, R21, RZ, PT ;  /* 0x000000ff1500720c */ /* 0x000fe20003f06270 */
[--C-:B------:R-:W-:Y:S01]  /*10c0*/  @!P5 IMAD.IADD R13, R13, 0x1, -R18.reuse ;  /* 0x000000010d0dd824 */ /* 0x100fe200078e0a12 */
[----:B------:R-:W-:Y:S01]  /*10d0*/  ISETP.GE.AND P3, PT, R22, RZ, PT ;  /* 0x000000ff1600720c */ /* 0x000fe20003f66270 */
[----:B------:R-:W-:Y:S01]  /*10e0*/  @!P6 IMAD.IADD R14, R14, 0x1, -R18 ;  /* 0x000000010e0ee824 */ /* 0x000fe200078e0a12 */
[----:B------:R-:W-:Y:S01]  /*10f0*/  ISETP.GE.AND P5, PT, R23, RZ, PT ;  /* 0x000000ff1700720c */ /* 0x000fe20003fa6270 */
[C---:B------:R-:W-:Y:S01]  /*1100*/  IMAD.SHL.U32 R0, R125.reuse, 0x80, RZ ;  /* 0x000000807d007824 */ /* 0x040fe200078e00ff */
[----:B------:R-:W-:Y:S01]  /*1110*/  ISETP.GE.AND P6, PT, R24, RZ, PT ;  /* 0x000000ff1800720c */ /* 0x000fe20003fc6270 */
[----:B------:R-:W-:Y:S01]  /*1120*/  IMAD.MOV.U32 R8, RZ, RZ, R7 ;  /* 0x000000ffff087224 */ /* 0x000fe200078e0007 */
[----:B------:R-:W-:Y:S01]  /*1130*/  LOP3.LUT R17, R2, R17, RZ, 0x3c, !PT ;  /* 0x0000001102117212 */ /* 0x000fe200078e3cff */
[----:B------:R-:W-:Y:S01]  /*1140*/  IMAD.SHL.U32 R2, R125, 0x10, RZ ;  /* 0x000000107d027824 */ /* 0x000fe200078e00ff */
[----:B------:R-:W-:Y:S01]  /*1150*/  LOP3.LUT R0, R0, 0x800, RZ, 0xc0, !PT ;  /* 0x0000080000007812 */ /* 0x000fe200078ec0ff */
[----:B------:R-:W-:Y:S01]  /*1160*/  @!P4 IMAD.MOV R8, RZ, RZ, -R8 ;  /* 0x000000ffff08c224 */ /* 0x000fe200078e0a08 */
[----:B------:R-:W-:Y:S01]  /*1170*/  LOP3.LUT R18, R19, 0x30, R4, 0x78, !PT ;  /* 0x0000003013127812 */ /* 0x000fe200078e7804 */
[----:B------:R-:W-:Y:S01]  /*1180*/  @!P0 IMAD.MOV R9, RZ, RZ, -R9 ;  /* 0x000000ffff098224 */ /* 0x000fe200078e0a09 */
[----:B------:R-:W-:Y:S01]  /*1190*/  LOP3.LUT R7, R2, 0x200, RZ, 0xc0, !PT ;  /* 0x0000020002077812 */ /* 0x000fe200078ec0ff */
[----:B------:R-:W-:Y:S01]  /*11a0*/  IMAD.IADD R2, R0, 0x1, R17 ;  /* 0x0000000100027824 */ /* 0x000fe200078e0211 */
[----:B------:R-:W-:Y:S01]  /*11b0*/  ISETP.NE.AND P0, PT, RZ, c[0x0][0x17c], PT ;  /* 0x00005f00ff007a0c */ /* 0x000fe20003f05270 */
[----:B------:R-:W-:Y:S01]  /*11c0*/  @!P3 IMAD.MOV R10, RZ, RZ, -R10 ;  /* 0x000000ffff0ab224 */ /* 0x000fe200078e0a0a */
[----:B------:R-:W-:Y:S01]  /*11d0*/  ISETP.GT.U32.AND P4, PT, R20, R15, PT ;  /* 0x0000000f1400720c */ /* 0x000fe20003f84070 */
[----:B------:R-:W-:Y:S01]  /*11e0*/  IMAD.IADD R0, R7, 0x1, R18 ;  /* 0x0000000107007824 */ /* 0x000fe200078e0212 */
[----:B------:R-:W-:Y:S01]  /*11f0*/  LOP3.LUT R7, RZ, c[0x0][0x17c], RZ, 0x33, !PT ;  /* 0x00005f00ff077a12 */ /* 0x000fe200078e33ff */
[----:B------:R-:W-:Y:S01]  /*1200*/  @!P1 IMAD.MOV R11, RZ, RZ, -R11 ;  /* 0x000000ffff0b9224 */ /* 0x000fe200078e0a0b */
[----:B------:R-:W-:Y:S01]  /*1210*/  ISETP.GE.AND P1, PT, R84, RZ, PT ;  /* 0x000000ff5400720c */ /* 0x000fe20003f26270 */
[----:B------:R-:W-:Y:S01]  /*1220*/  @!P5 IMAD.MOV R12, RZ, RZ, -R12 ;  /* 0x000000ffff0cd224 */ /* 0x000fe200078e0a0c */
[C---:B------:R-:W-:Y:S01]  /*1230*/  SEL R6, R7.reuse, R6, !P0 ;  /* 0x0000000607067207 */ /* 0x040fe20004000000 */
[----:B------:R-:W-:Y:S01]  /*1240*/  @!P6 IMAD.MOV R13, RZ, RZ, -R13 ;  /* 0x000000ffff0de224 */ /* 0x000fe200078e0a0d */
[C---:B------:R-:W-:Y:S01]  /*1250*/  SEL R8, R7.reuse, R8, !P0 ;  /* 0x0000000807087207 */ /* 0x040fe20004000000 */
[----:B------:R-:W-:Y:S01]  /*1260*/  @!P2 IMAD.MOV R14, RZ, RZ, -R14 ;  /* 0x000000ffff0ea224 */ /* 0x000fe200078e0a0e */
[C---:B------:R-:W-:Y:S01]  /*1270*/  SEL R9, R7.reuse, R9, !P0 ;  /* 0x0000000907097207 */ /* 0x040fe20004000000 */
[----:B------:R-:W-:Y:S01]  /*1280*/  IMAD R82, R6, c[0x0][0x190], RZ ;  /* 0x0000640006527a24 */ /* 0x000fe200078e02ff */
[----:B------:R-:W-:Y:S01]  /*1290*/  SEL R10, R7, R10, !P0 ;  /* 0x0000000a070a7207 */ /* 0x000fe20004000000 */
[----:B------:R-:W-:Y:S01]  /*12a0*/  @!P4 IMAD.IADD R15, R15, 0x1, -R20 ;  /* 0x000000010f0fc824 */ /* 0x000fe200078e0a14 */
[C---:B------:R-:W-:Y:S01]  /*12b0*/  SEL R11, R7.reuse, R11, !P0 ;  /* 0x0000000b070b7207 */ /* 0x040fe20004000000 */
[----:B------:R-:W-:Y:S01]  /*12c0*/  IMAD R8, R8, c[0x0][0x190], RZ ;  /* 0x0000640008087a24 */ /* 0x000fe200078e02ff */
[C---:B------:R-:W-:Y:S01]  /*12d0*/  SEL R12, R7.reuse, R12, !P0 ;  /* 0x0000000c070c7207 */ /* 0x040fe20004000000 */
[----:B------:R-:W-:Y:S01]  /*12e0*/  @!P1 IMAD.MOV R15, RZ, RZ, -R15 ;  /* 0x000000ffff0f9224 */ /* 0x000fe200078e0a0f */
[----:B------:R-:W-:Y:S01]  /*12f0*/  SEL R13, R7, R13, !P0 ;  /* 0x0000000d070d7207 */ /* 0x000fe20004000000 */
[----:B------:R-:W-:Y:S01]  /*1300*/  IMAD R9, R9, c[0x0][0x190], RZ ;  /* 0x0000640009097a24 */ /* 0x000fe200078e02ff */
[----:B------:R-:W-:Y:S01]  /*1310*/  SEL R7, R7, R14, !P0 ;  /* 0x0000000e07077207 */ /* 0x000fe20004000000 */
[----:B------:R-:W-:Y:S01]  /*1320*/  IMAD R10, R10, c[0x0][0x190], RZ ;  /* 0x000064000a0a7a24 */ /* 0x000fe200078e02ff */
[----:B------:R-:W-:Y:S01]  /*1330*/  ISETP.NE.AND P0, PT, RZ, c[0x0][0x178], PT ;  /* 0x00005e00ff007a0c */ /* 0x000fe20003f05270 */
[----:B------:R-:W-:Y:S01]  /*1340*/  IMAD R11, R11, c[0x0][0x190], RZ ;  /* 0x000064000b0b7a24 */ /* 0x000fe200078e02ff */
[----:B------:R-:W-:Y:S01]  /*1350*/  LEA R80, P1, R8, c[0x0][0x168], 0x1 ;  /* 0x00005a0008507a11 */ /* 0x000fe200078208ff */
[----:B------:R-:W-:Y:S01]  /*1360*/  IMAD R12, R12, c[0x0][0x190], RZ ;  /* 0x000064000c0c7a24 */ /* 0x000fe200078e02ff */
[----:B------:R-:W-:Y:S01]  /*1370*/  LEA R19, P2, R9, c[0x0][0x168], 0x1 ;  /* 0x00005a0009137a11 */ /* 0x000fe200078408ff */
[----:B------:R-:W-:Y:S01]  /*1380*/  IMAD R13, R13, c[0x0][0x190], RZ ;  /* 0x000064000d0d7a24 */ /* 0x000fe200078e02ff */
[----:B------:R-:W-:Y:S01]  /*1390*/  LEA R30, P3, R10, c[0x0][0x168], 0x1 ;  /* 0x00005a000a1e7a11 */ /* 0x000fe200078608ff */
[----:B------:R-:W-:Y:S01]  /*13a0*/  IMAD R49, R7, c[0x0][0x190], RZ ;  /* 0x0000640007317a24 */ /* 0x000fe200078e02ff */
[----:B------:R-:W-:Y:S01]  /*13b0*/  LEA R16, P4, R11, c[0x0][0x168], 0x1 ;  /* 0x00005a000b107a11 */ /* 0x000fe200078808ff */
[----:B------:R-:W-:Y:S01]  /*13c0*/  CS2R R24, SRZ ;  /* 0x0000000000187805 */ /* 0x000fe2000001ff00 */
[----:B------:R-:W-:-:S02]  /*13d0*/  LEA R14, P5, R12, c[0x0][0x168], 0x1 ;  /* 0x00005a000c0e7a11 */ /* 0x000fc400078a08ff */
[----:B------:R-:W-:Y:S02]  /*13e0*/  LOP3.LUT R89, R89, 0x1fe, R4, 0x78, !PT ;  /* 0x000001fe59597812 */ /* 0x000fe400078e7804 */
[----:B------:R-:W-:Y:S02]  /*13f0*/  @!P0 LOP3.LUT R15, RZ, c[0x0][0x178], RZ, 0x33, !PT ;  /* 0x00005e00ff0f8a12 */ /* 0x000fe400078e33ff */
[----:B------:R-:W-:Y:S02]  /*1400*/  LEA R83, P0, R82, c[0x0][0x168], 0x1 ;  /* 0x00005a0052537a11 */ /* 0x000fe400078008ff */
[----:B------:R-:W-:Y:S01]  /*1410*/  LEA.HI.X.SX32 R81, R8, c[0x0][0x16c], 0x1, P1 ;  /* 0x00005b0008517a11 */ /* 0x000fe200008f0eff */
[----:B------:R-:W-:Y:S01]  /*1420*/  IMAD R15, R15, c[0x0][0x184], RZ ;  /* 0x000061000f0f7a24 */ /* 0x000fe200078e02ff */
[----:B------:R-:W-:Y:S02]  /*1430*/  LEA.HI.X.SX32 R82, R82, c[0x0][0x16c], 0x1, P0 ;  /* 0x00005b0052527a11 */ /* 0x000fe400000f0eff */
[----:B------:R-:W-:-:S02]  /*1440*/  LEA R48, P0, R49, c[0x0][0x168], 0x1 ;  /* 0x00005a0031307a11 */ /* 0x000fc400078008ff */
[----:B------:R-:W-:Y:S02]  /*1450*/  LEA R6, P6, R15, c[0x0][0x160], 0x1 ;  /* 0x000058000f067a11 */ /* 0x000fe400078c08ff */
[----:B------:R-:W-:Y:S02]  /*1460*/  LEA.HI.X.SX32 R18, R9, c[0x0][0x16c], 0x1, P2 ;  /* 0x00005b0009127a11 */ /* 0x000fe400010f0eff */
[----:B------:R-:W-:Y:S02]  /*1470*/  LEA.HI.X.SX32 R7, R15, c[0x0][0x164], 0x1, P6 ;  /* 0x000059000f077a11 */ /* 0x000fe400030f0eff */
[----:B------:R-:W-:Y:S02]  /*1480*/  LEA R46, P6, R13, c[0x0][0x168], 0x1 ;  /* 0x00005a000d2e7a11 */ /* 0x000fe400078c08ff */
[----:B------:R-:W-:Y:S02]  /*1490*/  LEA.HI.X.SX32 R31, R10, c[0x0][0x16c], 0x1, P3 ;  /* 0x00005b000a1f7a11 */ /* 0x000fe400018f0eff */
[----:B------:R-:W-:-:S02]  /*14a0*/  LEA.HI.X.SX32 R17, R11, c[0x0][0x16c], 0x1, P4 ;  /* 0x00005b000b117a11 */ /* 0x000fc400020f0eff */
[----:B------:R-:W-:Y:S02]  /*14b0*/  LEA.HI.X.SX32 R15, R12, c[0x0][0x16c], 0x1, P5 ;  /* 0x00005b000c0f7a11 */ /* 0x000fe400028f0eff */
[----:B------:R-:W-:Y:S02]  /*14c0*/  LEA.HI.X.SX32 R47, R13, c[0x0][0x16c], 0x1, P6 ;  /* 0x00005b000d2f7a11 */ /* 0x000fe400030f0eff */
[----:B------:R-:W-:Y:S02]  /*14d0*/  LEA.HI.X.SX32 R49, R49, c[0x0][0x16c], 0x1, P0 ;  /* 0x00005b0031317a11 */ /* 0x000fe400000f0eff */
.L_x_2:
[----:B------:R-:W-:Y:S01]  /*14e0*/  ISETP.GE.AND P0, PT, R86, UR4, PT ;  /* 0x0000000456007c0c */ /* 0x000fe2000bf06270 */
[----:B------:R-:W-:Y:S01]  /*14f0*/  IMAD.WIDE R8, R124, 0x2, R6 ;  /* 0x000000027c087825 */ /* 0x000fe200078e0206 */
[----:B------:R-:W-:Y:S02]  /*1500*/  ISETP.GE.AND P1, PT, R102, UR4, PT ;  /* 0x0000000466007c0c */ /* 0x000fe4000bf26270 */
[----:B------:R-:W-:Y:S02]  /*1510*/  PRMT R42, RZ, 0x7610, R42 ;  /* 0x00007610ff2a7816 */ /* 0x000fe4000000002a */
[----:B------:R-:W-:-:S07]  /*1520*/  PRMT R41, RZ, 0x7610, R41 ;  /* 0x00007610ff297816 */ /* 0x000fce0000000029 */
[----:B------:R0:W2:Y:S01]  /*1530*/  @!P0 LDG.E.U16 R42, [R8.64] ;  /* 0x00000006082a8981 */ /* 0x0000a2000c1e1500 */
[----:B------:R-:W-:Y:S01]  /*1540*/  ISETP.GE.AND P0, PT, R98, UR4, PT ;  /* 0x0000000462007c0c */ /* 0x000fe2000bf06270 */
[----:B0-----:R-:W-:-:S05]  /*1550*/  IMAD.WIDE R8, R112, 0x2, R6 ;  /* 0x0000000270087825 */ /* 0x001fca00078e0206 */
[----:B------:R0:W3:Y:S01]  /*1560*/  @!P1 LDG.E.U16 R41, [R8.64] ;  /* 0x0000000608299981 */ /* 0x0000e2000c1e1500 */
[----:B------:R-:W-:Y:S02]  /*1570*/  ISETP.GE.AND P1, PT, R94, UR4, PT ;  /* 0x000000045e007c0c */ /* 0x000fe4000bf26270 */
[----:B------:R-:W-:Y:S02]  /*1580*/  PRMT R40, RZ, 0x7610, R40 ;  /* 0x00007610ff287816 */ /* 0x000fe40000000028 */
[----:B------:R-:W-:Y:S01]  /*1590*/  PRMT R39, RZ, 0x7610, R39 ;  /* 0x00007610ff277816 */ /* 0x000fe20000000027 */
[----:B0-----:R-:W-:-:S05]  /*15a0*/  IMAD.WIDE R8, R116, 0x2, R6 ;  /* 0x0000000274087825 */ /* 0x001fca00078e0206 */
[----:B------:R0:W4:Y:S01]  /*15b0*/  @!P0 LDG.E.U16 R40, [R8.64] ;  /* 0x0000000608288981 */ /* 0x000122000c1e1500 */
[----:B------:R-:W-:Y:S02]  /*15c0*/  ISETP.GE.AND P0, PT, R105, UR4, PT ;  /* 0x0000000469007c0c */ /* 0x000fe4000bf06270 */
[----:B------:R-:W-:Y:S01]  /*15d0*/  PRMT R22, RZ, 0x7610, R22 ;  /* 0x00007610ff167816 */ /* 0x000fe20000000016 */
[----:B0-----:R-:W-:-:S05]  /*15e0*/  IMAD.WIDE R8, R120, 0x2, R6 ;  /* 0x0000000278087825 */ /* 0x001fca00078e0206 */
[----:B------:R0:W5:Y:S01]  /*15f0*/  @!P1 LDG.E.U16 R39, [R8.64] ;  /* 0x0000000608279981 */ /* 0x000162000c1e1500 */
[----:B------:R-:W-:Y:S02]  /*1600*/  ISETP.GE.AND P1, PT, R104, UR4, PT ;  /* 0x0000000468007c0c */ /* 0x000fe4000bf26270 */
[----:B------:R-:W-:Y:S02]  /*1610*/  PRMT R29, RZ, 0x7610, R29 ;  /* 0x00007610ff1d7816 */ /* 0x000fe4000000001d */
[----:B------:R-:W-:Y:S02]  /*1620*/  ISETP.GE.AND P2, PT, R103, UR4, PT ;  /* 0x0000000467007c0c */ /* 0x000fe4000bf46270 */
[----:B------:R-:W-:Y:S01]  /*1630*/  ISETP.GE.AND P3, PT, R101, UR4, PT ;  /* 0x0000000465007c0c */ /* 0x000fe2000bf66270 */
[----:B0-----:R-:W-:-:S05]  /*1640*/  IMAD.WIDE R8, R109, 0x2, R6 ;  /* 0x000000026d087825 */ /* 0x001fca00078e0206 */
[----:B------:R0:W4:Y:S01]  /*1650*/  @!P0 LDG.E.U16 R22, [R8.64] ;  /* 0x0000000608168981 */ /* 0x000122000c1e1500 */
[----:B------:R-:W-:Y:S01]  /*1660*/  ISETP.GE.AND P0, PT, R100, UR4, PT ;  /* 0x0000000464007c0c */ /* 0x000fe2000bf06270 */
[----:B------:R-:W-:Y:S01]  /*1670*/  IMAD.WIDE R10, R111, 0x2, R6 ;  /* 0x000000026f0a7825 */ /* 0x000fe200078e0206 */
[----:B------:R-:W-:Y:S02]  /*1680*/  PRMT R20, RZ, 0x7610, R20 ;  /* 0x00007610ff147816 */ /* 0x000fe40000000014 */
[----:B------:R-:W-:Y:S01]  /*1690*/  PRMT R28, RZ, 0x7610, R28 ;  /* 0x00007610ff1c7816 */ /* 0x000fe2000000001c */
[----:B------:R-:W-:Y:S01]  /*16a0*/  IMAD.WIDE R12, R113, 0x2, R6 ;  /* 0x00000002710c7825 */ /* 0x000fe200078e0206 */
[----:B------:R-:W-:Y:S02]  /*16b0*/  ISETP.GE.AND P4, PT, R99, UR4, PT ;  /* 0x0000000463007c0c */ /* 0x000fe4000bf86270 */
[----:B------:R-:W-:Y:S01]  /*16c0*/  PRMT R21, RZ, 0x7610, R21 ;  /* 0x00007610ff157816 */ /* 0x000fe20000000015 */
[----:B0-----:R-:W-:Y:S01]  /*16d0*/  IMAD.WIDE R8, R110, 0x2, R6 ;  /* 0x000000026e087825 */ /* 0x001fe200078e0206 */
[----:B------:R-:W-:Y:S01]  /*16e0*/  PRMT R37, RZ, 0x7610, R37 ;  /* 0x00007610ff257816 */ /* 0x000fe20000000025 */
[----:B------:R0:W5:Y:S04]  /*16f0*/  @!P2 LDG.E.U16 R28, [R10.64] ;  /* 0x000000060a1ca981 */ /* 0x000168000c1e1500 */
[----:B------:R1:W5:Y:S01]  /*1700*/  @!P1 LDG.E.U16 R29, [R8.64] ;  /* 0x00000006081d9981 */ /* 0x000362000c1e1500 */
[----:B------:R-:W-:-:S02]  /*1710*/  ISETP.GE.AND P1, PT, R97, UR4, PT ;  /* 0x0000000461007c0c */ /* 0x000fc4000bf26270 */
[----:B------:R-:W-:Y:S01]  /*1720*/  PRMT R38, RZ, 0x7610, R38 ;  /* 0x00007610ff267816 */ /* 0x000fe20000000026 */
[----:B------:R0:W5:Y:S01]  /*1730*/  @!P3 LDG.E.U16 R21, [R12.64] ;  /* 0x000000060c15b981 */ /* 0x000162000c1e1500 */
[----:B-1----:R-:W-:-:S05]  /*1740*/  IMAD.WIDE R8, R114, 0x2, R6 ;  /* 0x0000000272087825 */ /* 0x002fca00078e0206 */
[----:B------:R1:W5:Y:S01]  /*1750*/  @!P0 LDG.E.U16 R20, [R8.64] ;  /* 0x0000000608148981 */ /* 0x000362000c1e1500 */
[----:B------:R-:W-:Y:S01]  /*1760*/  ISETP.GE.AND P0, PT, R95, UR4, PT ;  /* 0x000000045f007c0c */ /* 0x000fe2000bf06270 */
[----:B-1----:R-:W-:-:S05]  /*1770*/  IMAD.WIDE R8, R117, 0x2, R6 ;  /* 0x0000000275087825 */ /* 0x002fca00078e0206 */
[----:B------:R1:W5:Y:S01]  /*1780*/  @!P1 LDG.E.U16 R37, [R8.64] ;  /* 0x0000000608259981 */ /* 0x000362000c1e1500 */
[----:B------:R-:W-:Y:S02]  /*1790*/  ISETP.GE.AND P1, PT, R93, UR4, PT ;  /* 0x000000045d007c0c */ /* 0x000fe4000bf26270 */
[----:B------:R-:W-:Y:S01]  /*17a0*/  PRMT R43, RZ, 0x7610, R43 ;  /* 0x00007610ff2b7816 */ /* 0x000fe2000000002b */
[----:B-1----:R-:W-:-:S05]  /*17b0*/  IMAD.WIDE R8, R119, 0x2, R6 ;  /* 0x0000000277087825 */ /* 0x002fca00078e0206 */
[----:B------:R1:W5:Y:S01]  /*17c0*/  @!P0 LDG.E.U16 R38, [R8.64] ;  /* 0x0000000608268981 */ /* 0x000362000c1e1500 */
[----:B------:R-:W-:Y:S02]  /*17d0*/  ISETP.GE.AND P0, PT, R92, UR4, PT ;  /* 0x000000045c007c0c */ /* 0x000fe4000bf06270 */
[----:B------:R-:W-:Y:S01]  /*17e0*/  ISETP.GE.AND P2, PT, R96, UR4, PT ;  /* 0x0000000460007c0c */ /* 0x000fe2000bf46270 */
[----:B-1----:R-:W-:Y:S01]  /*17f0*/  IMAD.WIDE R8, R121, 0x2, R6 ;  /* 0x0000000279087825 */ /* 0x002fe200078e0206 */
[----:B------:R-:W-:Y:S02]  /*1800*/  PRMT R23, RZ, 0x7610, R23 ;  /* 0x00007610ff177816 */ /* 0x000fe40000000017 */
[----:B------:R-:W-:Y:S02]  /*1810*/  PRMT R44, RZ, 0x7610, R44 ;  /* 0x00007610ff2c7816 */ /* 0x000fe4000000002c */
[----:B------:R1:W5:Y:S01]  /*1820*/  @!P1 LDG.E.U16 R43, [R8.64] ;  /* 0x00000006082b9981 */ /* 0x000362000c1e1500 */
[----:B------:R-:W-:Y:S01]  /*1830*/  ISETP.GE.AND P1, PT, R91, UR4, PT ;  /* 0x000000045b007c0c */ /* 0x000fe2000bf26270 */
[----:B0-----:R-:W-:Y:S01]  /*1840*/  IMAD.WIDE R10, R115, 0x2, R6 ;  /* 0x00000002730a7825 */ /* 0x001fe200078e0206 */
[----:B------:R-:W-:-:S02]  /*1850*/  PRMT R36, RZ, 0x7610, R36 ;  /* 0x00007610ff247816 */ /* 0x000fc40000000024 */
[----:B------:R-:W-:Y:S02]  /*1860*/  PRMT R45, RZ, 0x7610, R45 ;  /* 0x00007610ff2d7816 */ /* 0x000fe4000000002d */
[----:B------:R0:W5:Y:S01]  /*1870*/  @!P4 LDG.E.U16 R23, [R10.64] ;  /* 0x000000060a17c981 */ /* 0x000162000c1e1500 */
[----:B-1----:R-:W-:-:S05]  /*1880*/  IMAD.WIDE R8, R122, 0x2, R6 ;  /* 0x000000027a087825 */ /* 0x002fca00078e0206 */
[----:B------:R1:W5:Y:S01]  /*1890*/  @!P0 LDG.E.U16 R44, [R8.64] ;  /* 0x00000006082c8981 */ /* 0x000362000c1e1500 */
[----:B0-----:R-:W-:-:S05]  /*18a0*/  IMAD.WIDE R10, R118, 0x2, R6 ;  /* 0x00000002760a7825 */ /* 0x001fca00078e0206 */
[----:B------:R0:W5:Y:S01]  /*18b0*/  @!P2 LDG.E.U16 R36, [R10.64] ;  /* 0x000000060a24a981 */ /* 0x000162000c1e1500 */
[----:B-1----:R-:W-:-:S05]  /*18c0*/  IMAD.WIDE R8, R123, 0x2, R6 ;  /* 0x000000027b087825 */ /* 0x002fca00078e0206 */
[----:B------:R1:W5:Y:S04]  /*18d0*/  @!P1 LDG.E.U16 R45, [R8.64] ;  /* 0x00000006082d9981 */ /* 0x000368000c1e1500 */
[----:B------:R-:W-:Y:S01]  /*18e0*/  BAR.SYNC.DEFER_BLOCKING 0x0 ;  /* 0x0000000000007b1d */ /* 0x000fe20000010000 */
[----:B------:R-:W-:-:S04]  /*18f0*/  LOP3.LUT R50, R125, 0x1f, RZ, 0xc0, !PT ;  /* 0x0000001f7d327812 */ /* 0x000fc800078ec0ff */
[----:B------:R-:W-:Y:S01]  /*1900*/  ISETP.GE.AND P0, PT, R50, UR4, PT ;  /* 0x0000000432007c0c */ /* 0x000fe2000bf06270 */
[--C-:B-1----:R-:W-:Y:S02]  /*1910*/  IMAD.MOV.U32 R8, RZ, RZ, R48.reuse ;  /* 0x000000ffff087224 */ /* 0x102fe400078e0030 */
[----:B------:R-:W-:Y:S01]  /*1920*/  IMAD.MOV.U32 R9, RZ, RZ, R49 ;  /* 0x000000ffff097224 */ /* 0x000fe200078e0031 */
[----:B------:R-:W-:-:S03]  /*1930*/  PRMT R48, RZ, 0x7610, R48 ;  /* 0x00007610ff307816 */ /* 0x000fc60000000030 */
[----:B0-----:R-:W-:-:S06]  /*1940*/  IMAD.WIDE R10, R87, 0x2, R8 ;  /* 0x00000002570a7825 */ /* 0x001fcc00078e0208 */
[----:B------:R0:W5:Y:S02]  /*1950*/  @!P0 LDG.E.U16 R48, [R10.64] ;  /* 0x000000060a308981 */ /* 0x000164000c1e1500 */
[--C-:B0-----:R-:W-:Y:S02]  /*1960*/  IMAD.MOV.U32 R10, RZ, RZ, R46.reuse ;  /* 0x000000ffff0a7224 */ /* 0x101fe400078e002e */
[----:B------:R-:W-:Y:S01]  /*1970*/  IMAD.MOV.U32 R11, RZ, RZ, R47 ;  /* 0x000000ffff0b7224 */ /* 0x000fe200078e002f */
[----:B------:R-:W-:-:S03]  /*1980*/  PRMT R46, RZ, 0x7610, R46 ;  /* 0x00007610ff2e7816 */ /* 0x000fc6000000002e */
[----:B------:R-:W-:Y:S01]  /*1990*/  IMAD.WIDE R12, R87, 0x2, R10 ;  /* 0x00000002570c7825 */ /* 0x000fe200078e020a */
[----:B------:R-:W-:-:S04]  /*19a0*/  PRMT R47, RZ, 0x7610, R47 ;  /* 0x00007610ff2f7816 */ /* 0x000fc8000000002f */
[----:B------:R0:W5:Y:S02]  /*19b0*/  @!P0 LDG.E.U16 R46, [R12.64] ;  /* 0x000000060c2e8981 */ /* 0x000164000c1e1500 */
[----:B0-----:R-:W-:Y:S02]  /*19c0*/  IMAD.MOV.U32 R12, RZ, RZ, R14 ;  /* 0x000000ffff0c7224 */ /* 0x001fe400078e000e */
[----:B------:R-:W-:-:S04]  /*19d0*/  IMAD.MOV.U32 R13, RZ, RZ, R15 ;  /* 0x000000ffff0d7224 */ /* 0x000fc800078e000f */
[----:B------:R-:W-:Y:S01]  /*19e0*/  IMAD.WIDE R14, R87, 0x2, R12 ;  /* 0x00000002570e7825 */ /* 0x000fe200078e020c */
[----:B------:R-:W-:-:S04]  /*19f0*/  PRMT R49, RZ, 0x7610, R49 ;  /* 0x00007610ff317816 */ /* 0x000fc80000000031 */
[----:B------:R0:W5:Y:S01]  /*1a00*/  @!P0 LDG.E.U16 R47, [R14.64] ;  /* 0x000000060e2f8981 */ /* 0x000162000c1e1500 */
[----:B------:R-:W-:Y:S01]  /*1a10*/  LOP3.LUT R19, R19, R18, RZ, 0x3c, !PT ;  /* 0x0000001213137212 */ /* 0x000fe200078e3cff */
[----:B0-----:R-:W-:Y:S02]  /*1a20*/  IMAD.MOV.U32 R14, RZ, RZ, R16 ;  /* 0x000000ffff0e7224 */ /* 0x001fe400078e0010 */
[----:B------:R-:W-:-:S04]  /*1a30*/  IMAD.MOV.U32 R15, RZ, RZ, R17 ;  /* 0x000000ffff0f7224 */ /* 0x000fc800078e0011 */
[----:B------:R-:W-:Y:S01]  /*1a40*/  IMAD.WIDE R16, R87, 0x2, R14 ;  /* 0x0000000257107825 */ /* 0x000fe200078e020e */
[----:B------:R-:W-:-:S04]  /*1a50*/  LOP3.LUT R18, R19, R18, RZ, 0x3c, !PT ;  /* 0x0000001213127212 */ /* 0x000fc800078e3cff */
[----:B------:R0:W5:Y:S01]  /*1a60*/  @!P0 LDG.E.U16 R49, [R16.64] ;  /* 0x0000000610318981 */ /* 0x000162000c1e1500 */
[----:B------:R-:W-:Y:S01]  /*1a70*/  LOP3.LUT R19, R19, R18, RZ, 0x3c, !PT ;  /* 0x0000001213137212 */ /* 0x000fe200078e3cff */
[----:B0-----:R-:W-:Y:S02]  /*1a80*/  IMAD.MOV.U32 R16, RZ, RZ, R30 ;  /* 0x000000ffff107224 */ /* 0x001fe400078e001e */
[----:B------:R-:W-:-:S04]  /*1a90*/  IMAD.MOV.U32 R17, RZ, RZ, R31 ;  /* 0x000000ffff117224 */ /* 0x000fc800078e001f */
[----:B------:R-:W-:Y:S01]  /*1aa0*/  IMAD.WIDE R30, R87, 0x2, R16 ;  /* 0x00000002571e7825 */ /* 0x000fe200078e0210 */
[-C--:B------:R-:W-:Y:S02]  /*1ab0*/  LOP3.LUT R83, R83, R82.reuse, RZ, 0x3c, !PT ;  /* 0x0000005253537212 */ /* 0x080fe400078e3cff */
[----:B------:R-:W-:Y:S02]  /*1ac0*/  PRMT R76, RZ, 0x7610, R76 ;  /* 0x00007610ff4c7816 */ /* 0x000fe4000000004c */
[----:B------:R-:W-:-:S04]  /*1ad0*/  LOP3.LUT R82, R83, R82, RZ, 0x3c, !PT ;  /* 0x0000005253527212 */ /* 0x000fc800078e3cff */
[----:B------:R-:W-:Y:S01]  /*1ae0*/  LOP3.LUT R83, R83, R82, RZ, 0x3c, !PT ;  /* 0x0000005253537212 */ /* 0x000fe200078e3cff */
[----:B--2---:R0:W-:Y:S02]  /*1af0*/  STS.U16 [R3], R42 ;  /* 0x0000002a03007388 */ /* 0x0041e40000000400 */
[----:B0-----:R-:W-:Y:S02]  /*1b00*/  PRMT R42, RZ, 0x7610, R42 ;  /* 0x00007610ff2a7816 */ /* 0x001fe4000000002a */
[----:B---3--:R0:W-:Y:S04]  /*1b10*/  STS.U16 [R3+0x800], R41 ;  /* 0x0008002903007388 */ /* 0x0081e80000000400 */
[----:B------:R1:W2:Y:S01]  /*1b20*/  @!P0 LDG.E.U16 R42, [R30.64] ;  /* 0x000000061e2a8981 */ /* 0x0002a2000c1e1500 */
[----:B0-----:R-:W-:Y:S01]  /*1b30*/  PRMT R41, RZ, 0x7610, R41 ;  /* 0x00007610ff297816 */ /* 0x001fe20000000029 */
[----:B-1----:R-:W-:-:S05]  /*1b40*/  IMAD.WIDE R30, R87, 0x2, R18 ;  /* 0x00000002571e7825 */ /* 0x002fca00078e0212 */
[----:B------:R0:W3:Y:S01]  /*1b50*/  @!P0 LDG.E.U16 R41, [R30.64] ;  /* 0x000000061e298981 */ /* 0x0000e2000c1e1500 */
[----:B------:R-:W-:Y:S01]  /*1b60*/  PRMT R78, RZ, 0x7610, R78 ;  /* 0x00007610ff4e7816 */ /* 0x000fe2000000004e */
[----:B0-----:R-:W-:-:S05]  /*1b70*/  IMAD.WIDE R30, R87, 0x2, R80 ;  /* 0x00000002571e7825 */ /* 0x001fca00078e0250 */
[----:B------:R0:W3:Y:S02]  /*1b80*/  @!P0 LDG.E.U16 R76, [R30.64] ;  /* 0x000000061e4c8981 */ /* 0x0000e4000c1e1500 */
[----:B0-----:R-:W-:-:S05]  /*1b90*/  IMAD.WIDE R30, R87, 0x2, R82 ;  /* 0x00000002571e7825 */ /* 0x001fca00078e0252 */
[----:B------:R-:W3:Y:S04]  /*1ba0*/  @!P0 LDG.E.U16 R78, [R30.64] ;  /* 0x000000061e4e8981 */ /* 0x000ee8000c1e1500 */
[----:B----4-:R-:W-:Y:S04]  /*1bb0*/  STS.U16 [R3+0x1000], R40 ;  /* 0x0010002803007388 */ /* 0x010fe80000000400 */
[----:B-----5:R-:W-:Y:S04]  /*1bc0*/  STS.U16 [R3+0x1800], R39 ;  /* 0x0018002703007388 */ /* 0x020fe80000000400 */
[----:B------:R-:W-:Y:S04]  /*1bd0*/  STS.U16 [R108+0x200], R22 ;  /* 0x000200166c007388 */ /* 0x000fe80000000400 */
        /* <DEDUP_REMOVED lines=15> */
[----:B--2---:R-:W-:Y:S04]  /*1cd0*/  STS.U16 [R89+0x2800], R42 ;  /* 0x0028002a59007388 */ /* 0x004fe80000000400 */
[----:B---3--:R-:W-:Y:S04]  /*1ce0*/  STS.U16 [R89+0x2a00], R41 ;  /* 0x002a002959007388 */ /* 0x008fe80000000400 */
[----:B------:R-:W-:Y:S04]  /*1cf0*/  STS.U16 [R89+0x2c00], R76 ;  /* 0x002c004c59007388 */ /* 0x000fe80000000400 */
[----:B------:R-:W-:Y:S04]  /*1d00*/  STS.U16 [R89+0x2e00], R78 ;  /* 0x002e004e59007388 */ /* 0x000fe80000000400 */
[----:B------:R-:W-:Y:S06]  /*1d10*/  BAR.SYNC.DEFER_BLOCKING 0x0 ;  /* 0x0000000000007b1d */ /* 0x000fec0000010000 */
[----:B------:R-:W-:Y:S04]  /*1d20*/  LDSM.16.MT88.4 R48, [R2] ;  /* 0x000000000230783b */ /* 0x000fe80000004200 */
[----:B------:R-:W0:Y:S04]  /*1d30*/  LDSM.16.M88.4 R28, [R0+0x2000] ;  /* 0x00200000001c783b */ /* 0x000e280000000200 */
[----:B------:R-:W1:Y:S04]  /*1d40*/  LDSM.16.M88.4 R36, [R0+0x2400] ;  /* 0x002400000024783b */ /* 0x000e680000000200 */
[----:B------:R-:W2:Y:S04]  /*1d50*/  LDSM.16.M88.4 R40, [R0+0x2800] ;  /* 0x002800000028783b */ /* 0x000ea80000000200 */
[----:B------:R-:W3:Y:S04]  /*1d60*/  LDSM.16.M88.4 R44, [R0+0x2c00] ;  /* 0x002c0000002c783b */ /* 0x000ee80000000200 */
[----:B------:R-:W4:Y:S04]  /*1d70*/  LDSM.16.MT88.4 R20, [R2+0x80] ;  /* 0x000080000214783b */ /* 0x000f280000004200 */
[----:B------:R-:W5:Y:S01]  /*1d80*/  LDSM.16.MT88.4 R76, [R2+0x1000] ;  /* 0x00100000024c783b */ /* 0x000f620000004200 */
[C---:B0-----:R-:W-:Y:S08]  /*1d90*/  HMMA.16816.F32.BF16 R72, R48.reuse, R28, R72 ;  /* 0x0000001c3048723c */ /* 0x041ff00000041848 */
[C---:B-1----:R-:W-:Y:S08]  /*1da0*/  HMMA.16816.F32.BF16 R68, R48.reuse, R36, R68 ;  /* 0x000000243044723c */ /* 0x042ff00000041844 */
[C---:B--2---:R-:W-:Y:S08]  /*1db0*/  HMMA.16816.F32.BF16 R64, R48.reuse, R40, R64 ;  /* 0x000000283040723c */ /* 0x044ff00000041840 */
[----:B---3--:R-:W-:Y:S01]  /*1dc0*/  HMMA.16816.F32.BF16 R60, R48, R44, R60 ;  /* 0x0000002c303c723c */ /* 0x008fe2000004183c */
[----:B------:R-:W0:Y:S07]  /*1dd0*/  LDSM.16.MT88.4 R48, [R2+0x1080] ;  /* 0x001080000230783b */ /* 0x000e2e0000004200 */
[C---:B----4-:R-:W-:Y:S08]  /*1de0*/  HMMA.16816.F32.BF16 R32, R20.reuse, R28, R32 ;  /* 0x0000001c1420723c */ /* 0x050ff00000041820 */
[C---:B------:R-:W-:Y:S08]  /*1df0*/  HMMA.16816.F32.BF16 R56, R20.reuse, R36, R56 ;  /* 0x000000241438723c */ /* 0x040ff00000041838 */
[C---:B------:R-:W-:Y:S08]  /*1e00*/  HMMA.16816.F32.BF16 R52, R20.reuse, R40, R52 ;  /* 0x000000281434723c */ /* 0x040ff00000041834 */
[----:B------:R-:W-:Y:S01]  /*1e10*/  HMMA.16816.F32.BF16 R24, R20, R44, R24 ;  /* 0x0000002c1418723c */ /* 0x000fe20000041818 */
[----:B------:R-:W-:-:S04]  /*1e20*/  IADD3 R88, R88, -0x1, RZ ;  /* 0xffffffff58587810 */ /* 0x000fc80007ffe0ff */
[----:B------:R-:W-:Y:S01]  /*1e30*/  ISETP.NE.U32.AND P0, PT, R88, RZ, PT ;  /* 0x000000ff5800720c */ /* 0x000fe20003f05070 */
[----:B------:R-:W-:Y:S02]  /*1e40*/  IMAD.MOV.U32 R29, RZ, RZ, c[0x0][0x188] ;  /* 0x00006200ff1d7624 */ /* 0x000fe400078e00ff */
[C---:B------:R-:W-:Y:S01]  /*1e50*/  IMAD.WIDE R16, R90.reuse, 0x2, R16 ;  /* 0x000000025a107825 */ /* 0x040fe200078e0210 */
[----:B-----5:R-:W-:Y:S01]  /*1e60*/  HMMA.16816.F32.BF16 R72, R76, R30, R72 ;  /* 0x0000001e4c48723c */ /* 0x020fe20000041848 */
[----:B------:R-:W-:Y:S02]  /*1e70*/  UIADD3 UR4, UR4, -0x20, URZ ;  /* 0xffffffe004047890 */ /* 0x000fe4000fffe03f */
[----:B------:R-:W-:-:S04]  /*1e80*/  IMAD.WIDE R14, R90, 0x2, R14 ;  /* 0x000000025a0e7825 */ /* 0x000fc800078e020e */
[C---:B------:R-:W-:Y:S01]  /*1e90*/  IMAD.WIDE R20, R90.reuse, 0x2, R82 ;  /* 0x000000025a147825 */ /* 0x040fe200078e0252 */
[----:B------:R-:W-:Y:S03]  /*1ea0*/  HMMA.16816.F32.BF16 R68, R76, R38, R68 ;  /* 0x000000264c44723c */ /* 0x000fe60000041844 */
[----:B------:R-:W-:-:S04]  /*1eb0*/  IMAD.WIDE R22, R90, 0x2, R18 ;  /* 0x000000025a167825 */ /* 0x000fc800078e0212 */
[C---:B------:R-:W-:Y:S01]  /*1ec0*/  IMAD.WIDE R12, R90.reuse, 0x2, R12 ;  /* 0x000000025a0c7825 */ /* 0x040fe200078e020c */
[----:B------:R-:W-:Y:S03]  /*1ed0*/  HMMA.16816.F32.BF16 R64, R76, R42, R64 ;  /* 0x0000002a4c40723c */ /* 0x000fe60000041840 */
[----:B------:R-:W-:Y:S02]  /*1ee0*/  IMAD.SHL.U32 R29, R29, 0x20, RZ ;  /* 0x000000201d1d7824 */ /* 0x000fe400078e00ff */
[----:B------:R-:W-:-:S03]  /*1ef0*/  IMAD.WIDE R10, R90, 0x2, R10 ;  /* 0x000000025a0a7825 */ /* 0x000fc600078e020a */
[----:B------:R-:W-:Y:S01]  /*1f00*/  HMMA.16816.F32.BF16 R60, R76, R46, R60 ;  /* 0x0000002e4c3c723c */ /* 0x000fe2000004183c */
[----:B------:R-:W-:-:S04]  /*1f10*/  IMAD.WIDE R8, R90, 0x2, R8 ;  /* 0x000000025a087825 */ /* 0x000fc800078e0208 */
[----:B------:R-:W-:-:S03]  /*1f20*/  IMAD.WIDE R80, R90, 0x2, R80 ;  /* 0x000000025a507825 */ /* 0x000fc600078e0250 */
[C---:B0-----:R-:W-:Y:S01]  /*1f30*/  HMMA.16816.F32.BF16 R32, R48.reuse, R30, R32 ;  /* 0x0000001e3020723c */ /* 0x041fe20000041820 */
[----:B------:R-:W-:Y:S02]  /*1f40*/  IMAD.MOV.U32 R83, RZ, RZ, R20 ;  /* 0x000000ffff537224 */ /* 0x000fe400078e0014 */
[----:B------:R-:W-:Y:S02]  /*1f50*/  IMAD.MOV.U32 R82, RZ, RZ, R21 ;  /* 0x000000ffff527224 */ /* 0x000fe400078e0015 */
[----:B------:R-:W-:Y:S02]  /*1f60*/  IMAD.MOV.U32 R19, RZ, RZ, R22 ;  /* 0x000000ffff137224 */ /* 0x000fe400078e0016 */
[----:B------:R-:W-:Y:S01]  /*1f70*/  IMAD.MOV.U32 R30, RZ, RZ, R16 ;  /* 0x000000ffff1e7224 */ /* 0x000fe200078e0010 */
[----:B------:R-:W-:Y:S01]  /*1f80*/  HMMA.16816.F32.BF16 R56, R48, R38, R56 ;  /* 0x000000263038723c */ /* 0x000fe20000041838 */
[----:B------:R-:W-:Y:S02]  /*1f90*/  IMAD.MOV.U32 R31, RZ, RZ, R17 ;  /* 0x000000ffff1f7224 */ /* 0x000fe400078e0011 */
[----:B------:R-:W-:-:S02]  /*1fa0*/  IMAD.MOV.U32 R16, RZ, RZ, R14 ;  /* 0x000000ffff107224 */ /* 0x000fc400078e000e */
[----:B------:R-:W-:-:S03]  /*1fb0*/  IMAD.MOV.U32 R17, RZ, RZ, R15 ;  /* 0x000000ffff117224 */ /* 0x000fc600078e000f */
[----:B------:R-:W-:Y:S01]  /*1fc0*/  HMMA.16816.F32.BF16 R52, R48, R42, R52 ;  /* 0x0000002a3034723c */ /* 0x000fe20000041834 */
[----:B------:R-:W-:Y:S02]  /*1fd0*/  IMAD.MOV.U32 R18, RZ, RZ, R23 ;  /* 0x000000ffff127224 */ /* 0x000fe400078e0017 */
[----:B------:R-:W-:Y:S02]  /*1fe0*/  IMAD.MOV.U32 R14, RZ, RZ, R12 ;  /* 0x000000ffff0e7224 */ /* 0x000fe400078e000c */
[----:B------:R-:W-:-:S03]  /*1ff0*/  IMAD.MOV.U32 R15, RZ, RZ, R13 ;  /* 0x000000ffff0f7224 */ /* 0x000fc600078e000d */
[----:B------:R-:W-:Y:S01]  /*2000*/  HMMA.16816.F32.BF16 R24, R48, R46, R24 ;  /* 0x0000002e3018723c */ /* 0x000fe20000041818 */
[----:B------:R-:W-:-:S06]  /*2010*/  IMAD.WIDE R6, R29, 0x2, R6 ;  /* 0x000000021d067825 */ /* 0x000fcc00078e0206 */
[----:B------:R-:W-:Y:S02]  /*2020*/  IMAD.MOV.U32 R46, RZ, RZ, R10 ;  /* 0x000000ffff2e7224 */ /* 0x000fe400078e000a */
[----:B------:R-:W-:Y:S02]  /*2030*/  IMAD.MOV.U32 R47, RZ, RZ, R11 ;  /* 0x000000ffff2f7224 */ /* 0x000fe400078e000b */
[----:B------:R-:W-:Y:S02]  /*2040*/  IMAD.MOV.U32 R48, RZ, RZ, R8 ;  /* 0x000000ffff307224 */ /* 0x000fe400078e0008 */
[----:B------:R-:W-:Y:S01]  /*2050*/  IMAD.MOV.U32 R49, RZ, RZ, R9 ;  /* 0x000000ffff317224 */ /* 0x000fe200078e0009 */
[----:B------:R-:W-:Y:S05]  /*2060*/  @P0 BRA `(.L_x_2) ;  /* 0xfffff47000000947 */ /* 0x000fea000383ffff */
[----:B------:R-:W-:Y:S02]  /*2070*/  F2FP.BF16.PACK_AB R2, R59, R35 ;  /* 0x000000233b02723e */ /* 0x000fe400000010ff */
[----:B------:R-:W-:Y:S02]  /*2080*/  F2FP.BF16.PACK_AB R6, R71, R75 ;  /* 0x0000004b4706723e */ /* 0x000fe400000010ff */
[----:B------:R-:W-:-:S02]  /*2090*/  F2FP.BF16.PACK_AB R8, R57, R33 ;  /* 0x000000213908723e */ /* 0x000fc400000010ff */
[----:B------:R-:W-:Y:S02]  /*20a0*/  F2FP.BF16.PACK_AB R10, R69, R73 ;  /* 0x00000049450a723e */ /* 0x000fe400000010ff */
[----:B------:R-:W-:Y:S02]  /*20b0*/  F2FP.BF16.PACK_AB R3, R27, R55 ;  /* 0x000000371b03723e */ /* 0x000fe400000010ff */
[----:B------:R-:W-:Y:S02]  /*20c0*/  F2FP.BF16.PACK_AB R35, R26, R54 ;  /* 0x000000361a23723e */ /* 0x000fe400000010ff */
        /* <DEDUP_REMOVED lines=10> */
.L_x_1:
[----:B------:R-:W-:Y:S01]  /*2170*/  BAR.SYNC.DEFER_BLOCKING 0x0 ;  /* 0x0000000000007b1d */ /* 0x000fe20000010000 */
[----:B------:R-:W-:Y:S01]  /*2180*/  LOP3.LUT R13, R5, 0x78, RZ, 0xc0, !PT ;  /* 0x00000078050d7812 */ /* 0x000fe200078ec0ff */
[----:B------:R-:W-:Y:S01]  /*2190*/  IMAD.SHL.U32 R12, R125, 0x20, RZ ;  /* 0x000000207d0c7824 */ /* 0x000fe200078e00ff */
[----:B------:R-:W-:Y:S01]  /*21a0*/  SHF.R.S32.HI R0, RZ, 0x4, R125 ;  /* 0x00000004ff007819 */ /* 0x000fe2000001147d */
[----:B------:R-:W-:Y:S01]  /*21b0*/  IMAD R20, R84, c[0x0][0x194], RZ ;  /* 0x0000650054147a24 */ /* 0x000fe200078e02ff */
[----:B------:R-:W-:Y:S02]  /*21c0*/  LOP3.LUT R13, R13, 0x180, R4, 0xf8, !PT ;  /* 0x000001800d0d7812 */ /* 0x000fe400078ef804 */
[----:B------:R-:W-:Y:S02]  /*21d0*/  SGXT R0, R0, 0x1 ;  /* 0x000000010000781a */ /* 0x000fe40000000200 */
[C---:B------:R-:W-:Y:S01]  /*21e0*/  LOP3.LUT R4, R125.reuse, 0xc, RZ, 0xc0, !PT ;  /* 0x0000000c7d047812 */ /* 0x040fe200078ec0ff */
[----:B------:R-:W-:Y:S01]  /*21f0*/  IMAD.SHL.U32 R125, R125, 0x40, RZ ;  /* 0x000000407d7d7824 */ /* 0x000fe200078e00ff */
[----:B------:R-:W-:-:S02]  /*2200*/  LOP3.LUT R15, R12, 0x60, RZ, 0xc0, !PT ;  /* 0x000000600c0f7812 */ /* 0x000fc400078ec0ff */
[----:B------:R-:W-:Y:S02]  /*2210*/  LOP3.LUT R0, R13, 0x1008, R0, 0x78, !PT ;  /* 0x000010080d007812 */ /* 0x000fe400078e7800 */
[----:B------:R-:W-:Y:S01]  /*2220*/  LOP3.LUT R5, R5, 0x780, RZ, 0xc0, !PT ;  /* 0x0000078005057812 */ /* 0x000fe200078ec0ff */
[----:B------:R-:W-:Y:S01]  /*2230*/  IMAD R15, R4, 0x400, R15 ;  /* 0x00000400040f7824 */ /* 0x000fe200078e020f */
[----:B------:R-:W-:Y:S02]  /*2240*/  LOP3.LUT R125, R0, 0x800, R125, 0xf8, !PT ;  /* 0x00000800007d7812 */ /* 0x000fe400078ef87d */
[----:B------:R-:W-:Y:S01]  /*2250*/  LOP3.LUT R14, R85, R86, RZ, 0xfc, !PT ;  /* 0x00000056550e7212 */ /* 0x000fe200078efcff */
[----:B------:R-:W-:Y:S01]  /*2260*/  IMAD R0, R4, 0x2, R15 ;  /* 0x0000000204007824 */ /* 0x000fe200078e020f */
[----:B------:R-:W-:Y:S02]  /*2270*/  LOP3.LUT R4, R125, 0x10, RZ, 0x3c, !PT ;  /* 0x000000107d047812 */ /* 0x000fe400078e3cff */
[----:B------:R-:W-:Y:S01]  /*2280*/  LOP3.LUT R15, R85, 0x3c, R86, 0xfe, !PT ;  /* 0x0000003c550f7812 */ /* 0x000fe200078efe56 */
[----:B------:R-:W-:Y:S01]  /*2290*/  STS.64 [R125], R68 ;  /* 0x000000447d007388 */ /* 0x000fe20000000a00 */
[----:B------:R-:W-:Y:S01]  /*22a0*/  IMAD.IADD R17, R5, 0x1, R0 ;  /* 0x0000000105117824 */ /* 0x000fe200078e0200 */
[----:B------:R-:W-:Y:S01]  /*22b0*/  ISETP.GE.AND P0, PT, R84, c[0x0][0x178], PT ;  /* 0x00005e0054007a0c */ /* 0x000fe20003f06270 */
[----:B------:R-:W-:Y:S01]  /*22c0*/  IMAD R45, R14, c[0x0][0x198], RZ ;  /* 0x000066000e2d7a24 */ /* 0x000fe200078e02ff */
[----:B------:R-:W-:Y:S01]  /*22d0*/  STS.64 [R125+0x400], R10 ;  /* 0x0004000a7d007388 */ /* 0x000fe20000000a00 */
[----:B------:R-:W-:-:S02]  /*22e0*/  LOP3.LUT R16, R85, 0x4, R86, 0xfe, !PT ;  /* 0x0000000455107812 */ /* 0x000fc400078efe56 */
[C---:B------:R-:W-:Y:S01]  /*22f0*/  LOP3.LUT R49, R17.reuse, 0x10, RZ, 0x3c, !PT ;  /* 0x0000001011317812 */ /* 0x040fe200078e3cff */
[----:B------:R-:W-:Y:S01]  /*2300*/  STS.64 [R125+0x200], R32 ;  /* 0x000200207d007388 */ /* 0x000fe20000000a00 */
[----:B------:R-:W-:Y:S01]  /*2310*/  LOP3.LUT R50, R17, 0x18, RZ, 0x3c, !PT ;  /* 0x0000001811327812 */ /* 0x000fe200078e3cff */
[----:B------:R-:W-:Y:S01]  /*2320*/  IMAD R46, R16, c[0x0][0x198], RZ ;  /* 0x00006600102e7a24 */ /* 0x000fe200078e02ff */
[C-C-:B------:R-:W-:Y:S01]  /*2330*/  LOP3.LUT R0, R85.reuse, 0x3a, R86.reuse, 0xfe, !PT ;  /* 0x0000003a55007812 */ /* 0x140fe200078efe56 */
[----:B------:R0:W-:Y:S01]  /*2340*/  STS.64 [R125+0x600], R8 ;  /* 0x000600087d007388 */ /* 0x0001e20000000a00 */
[C-C-:B------:R-:W-:Y:S02]  /*2350*/  LOP3.LUT R25, R85.reuse, 0x38, R86.reuse, 0xfe, !PT ;  /* 0x0000003855197812 */ /* 0x140fe400078efe56 */
[C-C-:B------:R-:W-:Y:S01]  /*2360*/  LOP3.LUT R18, R85.reuse, 0x36, R86.reuse, 0xfe, !PT ;  /* 0x0000003655127812 */ /* 0x140fe200078efe56 */
[----:B------:R-:W-:Y:S01]  /*2370*/  STS.64 [R4+0x2000], R70 ;  /* 0x0020004604007388 */ /* 0x000fe20000000a00 */
[----:B------:R-:W-:-:S02]  /*2380*/  LOP3.LUT R21, R85, 0x34, R86, 0xfe, !PT ;  /* 0x0000003455157812 */ /* 0x000fc400078efe56 */
[C-C-:B------:R-:W-:Y:S01]  /*2390*/  LOP3.LUT R23, R85.reuse, 0x32, R86.reuse, 0xfe, !PT ;  /* 0x0000003255177812 */ /* 0x140fe200078efe56 */
[----:B------:R-:W-:Y:S01]  /*23a0*/  STS.64 [R4+0x2400], R6 ;  /* 0x0024000604007388 */ /* 0x000fe20000000a00 */
[C-C-:B------:R-:W-:Y:S02]  /*23b0*/  LOP3.LUT R22, R85.reuse, 0x30, R86.reuse, 0xfe, !PT ;  /* 0x0000003055167812 */ /* 0x140fe400078efe56 */
[--C-:B------:R-:W-:Y:S01]  /*23c0*/  LOP3.LUT R24, R85, 0x2e, R86.reuse, 0xfe, !PT ;  /* 0x0000002e55187812 */ /* 0x100fe200078efe56 */
[----:B------:R1:W-:Y:S01]  /*23d0*/  STS.64 [R4+0x2200], R34 ;  /* 0x0022002204007388 */ /* 0x0003e20000000a00 */
[----:B0-----:R-:W-:Y:S02]  /*23e0*/  LOP3.LUT R8, R17, 0x8, RZ, 0x3c, !PT ;  /* 0x0000000811087812 */ /* 0x001fe400078e3cff */
[C-C-:B------:R-:W-:Y:S01]  /*23f0*/  LOP3.LUT R51, R85.reuse, 0x2c, R86.reuse, 0xfe, !PT ;  /* 0x0000002c55337812 */ /* 0x140fe200078efe56 */
[----:B------:R-:W-:Y:S01]  /*2400*/  STS.64 [R4+0x2600], R2 ;  /* 0x0026000204007388 */ /* 0x000fe20000000a00 */
[----:B------:R-:W-:-:S02]  /*2410*/  LOP3.LUT R52, R85, 0x2a, R86, 0xfe, !PT ;  /* 0x0000002a55347812 */ /* 0x000fc400078efe56 */
[C-C-:B------:R-:W-:Y:S01]  /*2420*/  LOP3.LUT R53, R85.reuse, 0x28, R86.reuse, 0xfe, !PT ;  /* 0x0000002855357812 */ /* 0x140fe200078efe56 */
[----:B------:R-:W-:Y:S01]  /*2430*/  BAR.SYNC.DEFER_BLOCKING 0x0 ;  /* 0x0000000000007b1d */ /* 0x000fe20000010000 */
[C-C-:B------:R-:W-:Y:S02]  /*2440*/  LOP3.LUT R54, R85.reuse, 0x26, R86.reuse, 0xfe, !PT ;  /* 0x0000002655367812 */ /* 0x140fe400078efe56 */
[C-C-:B------:R-:W-:Y:S02]  /*2450*/  LOP3.LUT R55, R85.reuse, 0x24, R86.reuse, 0xfe, !PT ;  /* 0x0000002455377812 */ /* 0x140fe400078efe56 */
[C-C-:B------:R-:W-:Y:S02]  /*2460*/  LOP3.LUT R56, R85.reuse, 0x22, R86.reuse, 0xfe, !PT ;  /* 0x0000002255387812 */ /* 0x140fe400078efe56 */
[C-C-:B------:R-:W-:Y:S02]  /*2470*/  LOP3.LUT R57, R85.reuse, 0x20, R86.reuse, 0xfe, !PT ;  /* 0x0000002055397812 */ /* 0x140fe400078efe56 */
[----:B------:R-:W-:-:S02]  /*2480*/  LOP3.LUT R48, R85, 0x3e, R86, 0xfe, !PT ;  /* 0x0000003e55307812 */ /* 0x000fc400078efe56 */
[C-C-:B------:R-:W-:Y:S02]  /*2490*/  LOP3.LUT R36, R85.reuse, 0x1e, R86.reuse, 0xfe, !PT ;  /* 0x0000001e55247812 */ /* 0x140fe400078efe56 */
[C-C-:B------:R-:W-:Y:S02]  /*24a0*/  LOP3.LUT R37, R85.reuse, 0x1c, R86.reuse, 0xfe, !PT ;  /* 0x0000001c55257812 */ /* 0x140fe400078efe56 */
[C-C-:B------:R-:W-:Y:S02]  /*24b0*/  LOP3.LUT R38, R85.reuse, 0x1a, R86.reuse, 0xfe, !PT ;  /* 0x0000001a55267812 */ /* 0x140fe400078efe56 */
[C-C-:B------:R-:W-:Y:S02]  /*24c0*/  LOP3.LUT R39, R85.reuse, 0x18, R86.reuse, 0xfe, !PT ;  /* 0x0000001855277812 */ /* 0x140fe400078efe56 */
[C-C-:B------:R-:W-:Y:S02]  /*24d0*/  LOP3.LUT R40, R85.reuse, 0x16, R86.reuse, 0xfe, !PT ;  /* 0x0000001655287812 */ /* 0x140fe400078efe56 */
[----:B------:R-:W-:-:S02]  /*24e0*/  LOP3.LUT R41, R85, 0x14, R86, 0xfe, !PT ;  /* 0x0000001455297812 */ /* 0x000fc400078efe56 */
[C-C-:B------:R-:W-:Y:S01]  /*24f0*/  LOP3.LUT R42, R85.reuse, 0x12, R86.reuse, 0xfe, !PT ;  /* 0x00000012552a7812 */ /* 0x140fe200078efe56 */
[----:B------:R-:W0:Y:S01]  /*2500*/  LDS.64 R12, [R17] ;  /* 0x00000000110c7984 */ /* 0x000e220000000a00 */
[C-C-:B------:R-:W-:Y:S02]  /*2510*/  LOP3.LUT R43, R85.reuse, 0x10, R86.reuse, 0xfe, !PT ;  /* 0x00000010552b7812 */ /* 0x140fe400078efe56 */
[C-C-:B------:R-:W-:Y:S01]  /*2520*/  LOP3.LUT R44, R85.reuse, 0xe, R86.reuse, 0xfe, !PT ;  /* 0x0000000e552c7812 */ /* 0x140fe200078efe56 */
[----:B------:R-:W2:Y:S01]  /*2530*/  LDS.64 R10, [R8] ;  /* 0x00000000080a7984 */ /* 0x000ea20000000a00 */
[C-C-:B-1----:R-:W-:Y:S02]  /*2540*/  LOP3.LUT R35, R85.reuse, 0xc, R86.reuse, 0xfe, !PT ;  /* 0x0000000c55237812 */ /* 0x142fe400078efe56 */
[C-C-:B------:R-:W-:Y:S01]  /*2550*/  LOP3.LUT R34, R85.reuse, 0xa, R86.reuse, 0xfe, !PT ;  /* 0x0000000a55227812 */ /* 0x140fe200078efe56 */
[----:B------:R-:W1:Y:S01]  /*2560*/  LDS.64 R2, [R49] ;  /* 0x0000000031027984 */ /* 0x000e620000000a00 */
[----:B------:R-:W-:-:S02]  /*2570*/  LOP3.LUT R33, R85, 0x8, R86, 0xfe, !PT ;  /* 0x0000000855217812 */ /* 0x000fc400078efe56 */
[C-C-:B------:R-:W-:Y:S01]  /*2580*/  LOP3.LUT R31, R85.reuse, 0x6, R86.reuse, 0xfe, !PT ;  /* 0x00000006551f7812 */ /* 0x140fe200078efe56 */
[----:B------:R-:W3:Y:S01]  /*2590*/  LDS.64 R4, [R50] ;  /* 0x0000000032047984 */ /* 0x000ee20000000a00 */
[----:B------:R-:W-:Y:S02]  /*25a0*/  LOP3.LUT R85, R85, 0x2, R86, 0xfe, !PT ;  /* 0x0000000255557812 */ /* 0x000fe400078efe56 */
[----:B------:R-:W-:Y:S01]  /*25b0*/  ISETP.LT.AND P1, PT, R15, c[0x0][0x17c], !P0 ;  /* 0x00005f000f007a0c */ /* 0x000fe20004721270 */
[----:B------:R-:W4:Y:S01]  /*25c0*/  LDS.64 R6, [R17+0x800] ;  /* 0x0008000011067984 */ /* 0x000f220000000a00 */
[----:B------:R-:W-:Y:S01]  /*25d0*/  ISETP.LT.AND P2, PT, R14, c[0x0][0x17c], !P0 ;  /* 0x00005f000e007a0c */ /* 0x000fe20004741270 */
[----:B------:R-:W-:Y:S01]  /*25e0*/  IMAD R47, R31, c[0x0][0x198], RZ ;  /* 0x000066001f2f7a24 */ /* 0x000fe200078e02ff */
[----:B------:R-:W-:Y:S01]  /*25f0*/  LEA R19, P4, R20, c[0x0][0x170], 0x1 ;  /* 0x00005c0014137a11 */ /* 0x000fe200078808ff */
[----:B------:R-:W5:Y:S01]  /*2600*/  LDS.64 R8, [R8+0x800] ;  /* 0x0008000008087984 */ /* 0x000f620000000a00 */
[----:B------:R-:W-:-:S02]  /*2610*/  ISETP.LT.AND P3, PT, R16, c[0x0][0x17c], !P0 ;  /* 0x00005f0010007a0c */ /* 0x000fc40004761270 */
[C---:B------:R-:W-:Y:S01]  /*2620*/  ISETP.LT.AND P5, PT, R85.reuse, c[0x0][0x17c], !P0 ;  /* 0x00005f0055007a0c */ /* 0x040fe200047a1270 */
[----:B------:R-:W5:Y:S01]  /*2630*/  LDS.64 R14, [R49+0x800] ;  /* 0x00080000310e7984 */ /* 0x000f620000000a00 */
[----:B------:R-:W-:Y:S01]  /*2640*/  IMAD R85, R85, c[0x0][0x198], RZ ;  /* 0x0000660055557a24 */ /* 0x000fe200078e02ff */
[----:B------:R-:W-:Y:S02]  /*2650*/  LEA.HI.X.SX32 R20, R20, c[0x0][0x174], 0x1, P4 ;  /* 0x00005d0014147a11 */ /* 0x000fe400020f0eff */
[----:B------:R-:W5:Y:S01]  /*2660*/  LDS.64 R16, [R50+0x800] ;  /* 0x0008000032107984 */ /* 0x000f620000000a00 */
[-C--:B------:R-:W-:Y:S02]  /*2670*/  LEA R26, P6, R45, R19.reuse, 0x1 ;  /* 0x000000132d1a7211 */ /* 0x080fe400078c08ff */
[----:B------:R-:W-:Y:S02]  /*2680*/  LEA R28, P4, R85, R19, 0x1 ;  /* 0x00000013551c7211 */ /* 0x000fe400078808ff */
[----:B------:R-:W-:-:S02]  /*2690*/  LEA.HI.X.SX32 R27, R45, R20, 0x1, P6 ;  /* 0x000000142d1b7211 */ /* 0x000fc400030f0eff */
[CC--:B------:R-:W-:Y:S02]  /*26a0*/  LEA R30, P6, R46.reuse, R19.reuse, 0x1 ;  /* 0x000000132e1e7211 */ /* 0x0c0fe400078c08ff */
[-C--:B------:R-:W-:Y:S02]  /*26b0*/  LEA.HI.X.SX32 R29, R85, R20.reuse, 0x1, P4 ;  /* 0x00000014551d7211 */ /* 0x080fe400020f0eff */
[----:B------:R-:W-:Y:S01]  /*26c0*/  LEA R32, P4, R47, R19, 0x1 ;  /* 0x000000132f207211 */ /* 0x000fe200078808ff */
[----:B0-----:R0:W-:Y:S01]  /*26d0*/  @P2 STG.E.U16 [R26.64], R12 ;  /* 0x0000000c1a002986 */ /* 0x0011e2000c101506 */
[----:B------:R-:W-:Y:S02]  /*26e0*/  ISETP.LT.AND P2, PT, R31, c[0x0][0x17c], !P0 ;  /* 0x00005f001f007a0c */ /* 0x000fe40004741270 */
[----:B------:R-:W-:Y:S01]  /*26f0*/  LEA.HI.X.SX32 R31, R46, R20, 0x1, P6 ;  /* 0x000000142e1f7211 */ /* 0x000fe200030f0eff */
[----:B--2---:R2:W-:Y:S01]  /*2700*/  @P5 STG.E.U16 [R28.64], R10 ;  /* 0x0000000a1c005986 */ /* 0x0045e2000c101506 */
[C---:B------:R-:W-:Y:S01]  /*2710*/  IMAD R46, R33.reuse, c[0x0][0x198], RZ ;  /* 0x00006600212e7a24 */ /* 0x040fe200078e02ff */
[----:B------:R-:W-:-:S02]  /*2720*/  ISETP.LT.AND P5, PT, R33, c[0x0][0x17c], !P0 ;  /* 0x00005f0021007a0c */ /* 0x000fc400047a1270 */
[-C--:B------:R-:W-:Y:S01]  /*2730*/  LEA.HI.X.SX32 R33, R47, R20.reuse, 0x1, P4 ;  /* 0x000000142f217211 */ /* 0x080fe200020f0eff */
[----:B-1----:R1:W-:Y:S01]  /*2740*/  @P3 STG.E.U16 [R30.64], R2 ;  /* 0x000000021e003986 */ /* 0x0023e2000c101506 */
[C---:B------:R-:W-:Y:S01]  /*2750*/  IMAD R47, R34.reuse, c[0x0][0x198], RZ ;  /* 0x00006600222f7a24 */ /* 0x040fe200078e02ff */
[----:B------:R-:W-:Y:S02]  /*2760*/  ISETP.LT.AND P3, PT, R34, c[0x0][0x17c], !P0 ;  /* 0x00005f0022007a0c */ /* 0x000fe40004761270 */
[CC--:B0-----:R-:W-:Y:S01]  /*2770*/  LEA R26, P4, R46.reuse, R19.reuse, 0x1 ;  /* 0x000000132e1a7211 */ /* 0x0c1fe200078808ff */
[----:B---3--:R0:W-:Y:S01]  /*2780*/  @P2 STG.E.U16 [R32.64], R4 ;  /* 0x0000000420002986 */ /* 0x0081e2000c101506 */
[----:B------:R-:W-:Y:S01]  /*2790*/  LEA R34, P6, R47, R19, 0x1 ;  /* 0x000000132f227211 */ /* 0x000fe200078c08ff */
[C---:B--2---:R-:W-:Y:S01]  /*27a0*/  IMAD R29, R35.reuse, c[0x0][0x198], RZ ;  /* 0x00006600231d7a24 */ /* 0x044fe200078e02ff */
[-C--:B------:R-:W-:Y:S02]  /*27b0*/  LEA.HI.X.SX32 R27, R46, R20.reuse, 0x1, P4 ;  /* 0x000000142e1b7211 */ /* 0x080fe400020f0eff */
[C---:B------:R-:W-:Y:S01]  /*27c0*/  ISETP.LT.AND P4, PT, R44.reuse, c[0x0][0x17c], !P0 ;  /* 0x00005f002c007a0c */ /* 0x040fe20004781270 */
[----:B------:R-:W-:Y:S01]  /*27d0*/  IMAD R44, R44, c[0x0][0x198], RZ ;  /* 0x000066002c2c7a24 */ /* 0x000fe200078e02ff */
[----:B------:R-:W-:Y:S01]  /*27e0*/  ISETP.LT.AND P2, PT, R35, c[0x0][0x17c], !P0 ;  /* 0x00005f0023007a0c */ /* 0x000fe20004741270 */
[----:B----4-:R-:W-:Y:S01]  /*27f0*/  @P5 STG.E.U16 [R26.64], R6 ;  /* 0x000000061a005986 */ /* 0x010fe2000c101506 */
[----:B------:R-:W-:-:S02]  /*2800*/  LEA.HI.X.SX32 R35, R47, R20, 0x1, P6 ;  /* 0x000000142f237211 */ /* 0x000fc400030f0eff */
[CC--:B------:R-:W-:Y:S02]  /*2810*/  LEA R28, P5, R29.reuse, R19.reuse, 0x1 ;  /* 0x000000131d1c7211 */ /* 0x0c0fe400078a08ff */
[C---:B-1----:R-:W-:Y:S01]  /*2820*/  LEA R30, P6, R44.reuse, R19, 0x1 ;  /* 0x000000132c1e7211 */ /* 0x042fe200078c08ff */
[----:B-----5:R1:W-:Y:S01]  /*2830*/  @P3 STG.E.U16 [R34.64], R8 ;  /* 0x0000000822003986 */ /* 0x0203e2000c101506 */
[-C--:B------:R-:W-:Y:S02]  /*2840*/  LEA.HI.X.SX32 R29, R29, R20.reuse, 0x1, P5 ;  /* 0x000000141d1d7211 */ /* 0x080fe400028f0eff */
[----:B------:R-:W-:Y:S01]  /*2850*/  ISETP.LT.AND P3, PT, R25, c[0x0][0x17c], !P0 ;  /* 0x00005f0019007a0c */ /* 0x000fe20004761270 */
[C---:B------:R-:W-:Y:S01]  /*2860*/  IMAD R25, R43.reuse, c[0x0][0x198], RZ ;  /* 0x000066002b197a24 */ /* 0x040fe200078e02ff */
[----:B------:R-:W-:Y:S01]  /*2870*/  LEA.HI.X.SX32 R31, R44, R20, 0x1, P6 ;  /* 0x000000142c1f7211 */ /* 0x000fe200030f0eff */
[----:B------:R2:W-:Y:S01]  /*2880*/  @P2 STG.E.U16 [R28.64], R14 ;  /* 0x0000000e1c002986 */ /* 0x0005e2000c101506 */
[----:B------:R-:W-:-:S02]  /*2890*/  ISETP.LT.AND P5, PT, R43, c[0x0][0x17c], !P0 ;  /* 0x00005f002b007a0c */ /* 0x000fc400047a1270 */
[CC--:B0-----:R-:W-:Y:S01]  /*28a0*/  LEA R32, P2, R25.reuse, R19.reuse, 0x1 ;  /* 0x0000001319207211 */ /* 0x0c1fe200078408ff */
[----:B------:R0:W-:Y:S01]  /*28b0*/  @P4 STG.E.U16 [R30.64], R16 ;  /* 0x000000101e004986 */ /* 0x0001e2000c101506 */
[C---:B------:R-:W-:Y:S01]  /*28c0*/  ISETP.LT.AND P4, PT, R42.reuse, c[0x0][0x17c], !P0 ;  /* 0x00005f002a007a0c */ /* 0x040fe20004781270 */
[----:B------:R-:W-:Y:S01]  /*28d0*/  IMAD R42, R42, c[0x0][0x198], RZ ;  /* 0x000066002a2a7a24 */ /* 0x000fe200078e02ff */
[----:B------:R-:W-:Y:S01]  /*28e0*/  LEA.HI.X.SX32 R33, R25, R20, 0x1, P2 ;  /* 0x0000001419217211 */ /* 0x000fe200010f0eff */
[----:B-1----:R-:W-:Y:S01]  /*28f0*/  IMAD.MOV.U32 R35, RZ, RZ, c[0x0][0x198] ;  /* 0x00006600ff237624 */ /* 0x002fe200078e00ff */
[----:B------:R-:W-:Y:S02]  /*2900*/  PRMT R12, R12, 0x7632, R12 ;  /* 0x000076320c0c7816 */ /* 0x000fe4000000000c */
[C---:B------:R-:W-:Y:S01]  /*2910*/  ISETP.LT.AND P2, PT, R41.reuse, c[0x0][0x17c], !P0 ;  /* 0x00005f0029007a0c */ /* 0x040fe20004741270 */
[----:B------:R-:W-:Y:S01]  /*2920*/  IMAD R41, R41, c[0x0][0x198], RZ ;  /* 0x0000660029297a24 */ /* 0x000fe200078e02ff */
[-C--:B------:R-:W-:Y:S01]  /*2930*/  LEA R26, P6, R42, R19.reuse, 0x1 ;  /* 0x000000132a1a7211 */ /* 0x080fe200078c08ff */
[----:B------:R1:W-:Y:S01]  /*2940*/  @P5 STG.E.U16 [R32.64], R12 ;  /* 0x0000000c20005986 */ /* 0x0003e2000c101506 */
[----:B------:R-:W-:Y:S01]  /*2950*/  PRMT R10, R10, 0x7632, R10 ;  /* 0x000076320a0a7816 */ /* 0x000fe2000000000a */
[----:B------:R-:W-:Y:S01]  /*2960*/  IMAD R45, R35, 0x20, R45 ;  /* 0x00000020232d7824 */ /* 0x000fe200078e022d */
[----:B--2---:R-:W-:-:S02]  /*2970*/  LEA R28, P5, R41, R19, 0x1 ;  /* 0x00000013291c7211 */ /* 0x004fc400078a08ff */
[-C--:B------:R-:W-:Y:S02]  /*2980*/  LEA.HI.X.SX32 R27, R42, R20.reuse, 0x1, P6 ;  /* 0x000000142a1b7211 */ /* 0x080fe400030f0eff */
[C---:B------:R-:W-:Y:S01]  /*2990*/  ISETP.LT.AND P6, PT, R40.reuse, c[0x0][0x17c], !P0 ;  /* 0x00005f0028007a0c */ /* 0x040fe200047c1270 */
[----:B------:R-:W-:Y:S01]  /*29a0*/  IMAD R40, R40, c[0x0][0x198], RZ ;  /* 0x0000660028287a24 */ /* 0x000fe200078e02ff */
[-C--:B------:R-:W-:Y:S01]  /*29b0*/  LEA.HI.X.SX32 R29, R41, R20.reuse, 0x1, P5 ;  /* 0x00000014291d7211 */ /* 0x080fe200028f0eff */
[----:B------:R2:W-:Y:S01]  /*29c0*/  @P4 STG.E.U16 [R26.64], R10 ;  /* 0x0000000a1a004986 */ /* 0x0005e2000c101506 */
[----:B------:R-:W-:Y:S01]  /*29d0*/  PRMT R14, R2, 0x7632, R14 ;  /* 0x00007632020e7816 */ /* 0x000fe2000000000e */
[----:B------:R-:W-:Y:S01]  /*29e0*/  IMAD R2, R38, c[0x0][0x198], RZ ;  /* 0x0000660026027a24 */ /* 0x000fe200078e02ff */
[----:B0-----:R-:W-:Y:S02]  /*29f0*/  LEA R30, P4, R40, R19, 0x1 ;  /* 0x00000013281e7211 */ /* 0x001fe400078808ff */
[----:B------:R-:W-:Y:S01]  /*2a00*/  PRMT R4, R4, 0x7632, R4 ;  /* 0x0000763204047816 */ /* 0x000fe20000000004 */
[----:B------:R0:W-:Y:S01]  /*2a10*/  @P2 STG.E.U16 [R28.64], R14 ;  /* 0x0000000e1c002986 */ /* 0x0001e2000c101506 */
[C---:B------:R-:W-:Y:S01]  /*2a20*/  ISETP.LT.AND P2, PT, R39.reuse, c[0x0][0x17c], !P0 ;  /* 0x00005f0027007a0c */ /* 0x040fe20004741270 */
[----:B------:R-:W-:Y:S01]  /*2a30*/  IMAD R39, R39, c[0x0][0x198], RZ ;  /* 0x0000660027277a24 */ /* 0x000fe200078e02ff */
[----:B------:R-:W-:-:S02]  /*2a40*/  LEA.HI.X.SX32 R31, R40, R20, 0x1, P4 ;  /* 0x00000014281f7211 */ /* 0x000fc400020f0eff */
[----:B------:R-:W-:Y:S02]  /*2a50*/  ISETP.LT.AND P4, PT, R38, c[0x0][0x17c], !P0 ;  /* 0x00005f0026007a0c */ /* 0x000fe40004781270 */
[CC--:B-1----:R-:W-:Y:S01]  /*2a60*/  LEA R32, P5, R39.reuse, R19.reuse, 0x1 ;  /* 0x0000001327207211 */ /* 0x0c2fe200078a08ff */
[----:B------:R1:W-:Y:S01]  /*2a70*/  @P6 STG.E.U16 [R30.64], R4 ;  /* 0x000000041e006986 */ /* 0x0003e2000c101506 */
[----:B--2---:R-:W-:Y:S02]  /*2a80*/  LEA R26, P6, R2, R19, 0x1 ;  /* 0x00000013021a7211 */ /* 0x004fe400078c08ff */
[----:B------:R-:W-:Y:S02]  /*2a90*/  PRMT R16, R6, 0x7632, R16 ;  /* 0x0000763206107816 */ /* 0x000fe40000000010 */
[----:B------:R-:W-:Y:S02]  /*2aa0*/  LEA.HI.X.SX32 R33, R39, R20, 0x1, P5 ;  /* 0x0000001427217211 */ /* 0x000fe400028f0eff */
[----:B------:R-:W-:-:S02]  /*2ab0*/  PRMT R8, R8, 0x7632, R8 ;  /* 0x0000763208087816 */ /* 0x000fc40000000008 */
[----:B------:R-:W-:Y:S01]  /*2ac0*/  LEA.HI.X.SX32 R27, R2, R20, 0x1, P6 ;  /* 0x00000014021b7211 */ /* 0x000fe200030f0eff */
[----:B------:R2:W-:Y:S01]  /*2ad0*/  @P2 STG.E.U16 [R32.64], R16 ;  /* 0x0000001020002986 */ /* 0x0005e2000c101506 */
[C---:B------:R-:W-:Y:S01]  /*2ae0*/  ISETP.LT.AND P5, PT, R37.reuse, c[0x0][0x17c], !P0 ;  /* 0x00005f0025007a0c */ /* 0x040fe200047a1270 */
[----:B------:R-:W-:Y:S01]  /*2af0*/  IMAD R37, R37, c[0x0][0x198], RZ ;  /* 0x0000660025257a24 */ /* 0x000fe200078e02ff */
[----:B0-----:R-:W-:Y:S01]  /*2b00*/  PRMT R14, R14, 0x7632, R14 ;  /* 0x000076320e0e7816 */ /* 0x001fe2000000000e */
[----:B------:R0:W-:Y:S01]  /*2b10*/  @P4 STG.E.U16 [R26.64], R8 ;  /* 0x000000081a004986 */ /* 0x0001e2000c101506 */
[C---:B------:R-:W-:Y:S01]  /*2b20*/  ISETP.LT.AND P4, PT, R36.reuse, c[0x0][0x17c], !P0 ;  /* 0x00005f0024007a0c */ /* 0x040fe20004781270 */
[----:B------:R-:W-:Y:S01]  /*2b30*/  IMAD R36, R36, c[0x0][0x198], RZ ;  /* 0x0000660024247a24 */ /* 0x000fe200078e02ff */
[----:B------:R-:W-:Y:S01]  /*2b40*/  LEA R28, P2, R37, R19, 0x1 ;  /* 0x00000013251c7211 */ /* 0x000fe200078408ff */
[----:B------:R-:W-:-:S03]  /*2b50*/  IMAD R2, R35, 0x2, R45 ;  /* 0x0000000223027824 */ /* 0x000fc600078e022d */
[-C--:B------:R-:W-:Y:S01]  /*2b60*/  LEA.HI.X.SX32 R29, R37, R20.reuse, 0x1, P2 ;  /* 0x00000014251d7211 */ /* 0x080fe200010f0eff */
[----:B-1----:R-:W-:Y:S01]  /*2b70*/  IMAD R4, R35, 0x2, R2 ;  /* 0x0000000223047824 */ /* 0x002fe200078e0202 */
[----:B------:R-:W-:Y:S02]  /*2b80*/  ISETP.LT.AND P2, PT, R57, c[0x0][0x17c], !P0 ;  /* 0x00005f0039007a0c */ /* 0x000fe40004741270 */
[-C--:B------:R-:W-:Y:S01]  /*2b90*/  LEA R30, P6, R36, R19.reuse, 0x1 ;  /* 0x00000013241e7211 */ /* 0x080fe200078c08ff */
[----:B------:R1:W-:Y:S01]  /*2ba0*/  @P5 STG.E.U16 [R28.64], R14 ;  /* 0x0000000e1c005986 */ /* 0x0003e2000c101506 */
[----:B--2---:R-:W-:Y:S02]  /*2bb0*/  PRMT R16, R16, 0x7632, R16 ;  /* 0x0000763210107816 */ /* 0x004fe40000000010 */
[----:B------:R-:W-:Y:S02]  /*2bc0*/  LEA.HI.X.SX32 R31, R36, R20, 0x1, P6 ;  /* 0x00000014241f7211 */ /* 0x000fe400030f0eff */
[----:B0-----:R-:W-:-:S02]  /*2bd0*/  LEA R26, P5, R45, R19, 0x1 ;  /* 0x000000132d1a7211 */ /* 0x001fc400078a08ff */
[----:B------:R-:W-:Y:S01]  /*2be0*/  ISETP.LT.AND P6, PT, R56, c[0x0][0x17c], !P0 ;  /* 0x00005f0038007a0c */ /* 0x000fe200047c1270 */
[----:B------:R0:W-:Y:S01]  /*2bf0*/  @P4 STG.E.U16 [R30.64], R16 ;  /* 0x000000101e004986 */ /* 0x0001e2000c101506 */
[-C--:B------:R-:W-:Y:S02]  /*2c00*/  LEA.HI.X.SX32 R27, R45, R20.reuse, 0x1, P5 ;  /* 0x000000142d1b7211 */ /* 0x080fe400028f0eff */
[CC--:B------:R-:W-:Y:S02]  /*2c10*/  LEA R32, P5, R2.reuse, R19.reuse, 0x1 ;  /* 0x0000001302207211 */ /* 0x0c0fe400078a08ff */
[----:B------:R-:W-:Y:S01]  /*2c20*/  ISETP.LT.AND P4, PT, R55, c[0x0][0x17c], !P0 ;  /* 0x00005f0037007a0c */ /* 0x000fe20004781270 */
[----:B------:R2:W-:Y:S01]  /*2c30*/  @P2 STG.E.U16 [R26.64], R13 ;  /* 0x0000000d1a002986 */ /* 0x0005e2000c101506 */
[----:B------:R-:W-:Y:S01]  /*2c40*/  LEA.HI.X.SX32 R33, R2, R20, 0x1, P5 ;  /* 0x0000001402217211 */ /* 0x000fe200028f0eff */
[----:B------:R-:W-:Y:S01]  /*2c50*/  IMAD R2, R35, 0x2, R4 ;  /* 0x0000000223027824 */ /* 0x000fe200078e0204 */
[----:B-1----:R-:W-:-:S02]  /*2c60*/  LEA R28, P2, R4, R19, 0x1 ;  /* 0x00000013041c7211 */ /* 0x002fc400078408ff */
[----:B------:R-:W-:Y:S01]  /*2c70*/  ISETP.LT.AND P5, PT, R54, c[0x0][0x17c], !P0 ;  /* 0x00005f0036007a0c */ /* 0x000fe200047a1270 */
[----:B------:R1:W-:Y:S01]  /*2c80*/  @P6 STG.E.U16 [R32.64], R11 ;  /* 0x0000000b20006986 */ /* 0x0003e2000c101506 */
[-C--:B------:R-:W-:Y:S01]  /*2c90*/  LEA.HI.X.SX32 R29, R4, R20.reuse, 0x1, P2 ;  /* 0x00000014041d7211 */ /* 0x080fe200010f0eff */
[----:B------:R-:W-:Y:S01]  /*2ca0*/  IMAD R4, R35, 0x2, R2 ;  /* 0x0000000223047824 */ /* 0x000fe200078e0202 */
[CC--:B0-----:R-:W-:Y:S02]  /*2cb0*/  LEA R30, P6, R2.reuse, R19.reuse, 0x1 ;  /* 0x00000013021e7211 */ /* 0x0c1fe400078c08ff */
[----:B------:R-:W-:Y:S01]  /*2cc0*/  ISETP.LT.AND P2, PT, R53, c[0x0][0x17c], !P0 ;  /* 0x00005f0035007a0c */ /* 0x000fe20004741270 */
[----:B------:R0:W-:Y:S01]  /*2cd0*/  @P4 STG.E.U16 [R28.64], R3 ;  /* 0x000000031c004986 */ /* 0x0001e2000c101506 */
[----:B------:R-:W-:Y:S01]  /*2ce0*/  LEA.HI.X.SX32 R31, R2, R20, 0x1, P6 ;  /* 0x00000014021f7211 */ /* 0x000fe200030f0eff */
[----:B------:R-:W-:Y:S01]  /*2cf0*/  IMAD R2, R35, 0x2, R4 ;  /* 0x0000000223027824 */ /* 0x000fe200078e0204 */
[----:B--2---:R-:W-:-:S02]  /*2d00*/  LEA R26, P4, R4, R19, 0x1 ;  /* 0x00000013041a7211 */ /* 0x004fc400078808ff */
[----:B------:R-:W-:Y:S01]  /*2d10*/  ISETP.LT.AND P6, PT, R52, c[0x0][0x17c], !P0 ;  /* 0x00005f0034007a0c */ /* 0x000fe200047c1270 */
[----:B------:R-:W-:Y:S01]  /*2d20*/  @P5 STG.E.U16 [R30.64], R5 ;  /* 0x000000051e005986 */ /* 0x000fe2000c101506 */
[-C--:B------:R-:W-:Y:S01]  /*2d30*/  LEA.HI.X.SX32 R27, R4, R20.reuse, 0x1, P4 ;  /* 0x00000014041b7211 */ /* 0x080fe200020f0eff */
[----:B------:R-:W-:Y:S01]  /*2d40*/  IMAD R4, R35, 0x2, R2 ;  /* 0x0000000223047824 */ /* 0x000fe200078e0202 */
[CC--:B-1----:R-:W-:Y:S02]  /*2d50*/  LEA R32, P5, R2.reuse, R19.reuse, 0x1 ;  /* 0x0000001302207211 */ /* 0x0c2fe400078a08ff */
[----:B------:R-:W-:Y:S01]  /*2d60*/  ISETP.LT.AND P4, PT, R51, c[0x0][0x17c], !P0 ;  /* 0x00005f0033007a0c */ /* 0x000fe20004781270 */
[----:B------:R-:W-:Y:S01]  /*2d70*/  @P2 STG.E.U16 [R26.64], R7 ;  /* 0x000000071a002986 */ /* 0x000fe2000c101506 */
[----:B------:R-:W-:Y:S01]  /*2d80*/  LEA.HI.X.SX32 R33, R2, R20, 0x1, P5 ;  /* 0x0000001402217211 */ /* 0x000fe200028f0eff */
[----:B------:R-:W-:Y:S01]  /*2d90*/  IMAD R2, R35, 0x2, R4 ;  /* 0x0000000223027824 */ /* 0x000fe200078e0204 */
[----:B0-----:R-:W-:-:S02]  /*2da0*/  LEA R28, P2, R4, R19, 0x1 ;  /* 0x00000013041c7211 */ /* 0x001fc400078408ff */
[----:B------:R-:W-:Y:S01]  /*2db0*/  ISETP.LT.AND P5, PT, R24, c[0x0][0x17c], !P0 ;  /* 0x00005f0018007a0c */ /* 0x000fe200047a1270 */
[----:B------:R-:W-:Y:S01]  /*2dc0*/  @P6 STG.E.U16 [R32.64], R9 ;  /* 0x0000000920006986 */ /* 0x000fe2000c101506 */
[-C--:B------:R-:W-:Y:S01]  /*2dd0*/  LEA.HI.X.SX32 R29, R4, R20.reuse, 0x1, P2 ;  /* 0x00000014041d7211 */ /* 0x080fe200010f0eff */
[----:B------:R-:W-:Y:S01]  /*2de0*/  IMAD R4, R35, 0x2, R2 ;  /* 0x0000000223047824 */ /* 0x000fe200078e0202 */
[C---:B------:R-:W-:Y:S02]  /*2df0*/  LEA R24, P6, R2.reuse, R19, 0x1 ;  /* 0x0000001302187211 */ /* 0x040fe400078c08ff */
[----:B------:R-:W-:Y:S01]  /*2e00*/  ISETP.LT.AND P2, PT, R23, c[0x0][0x17c], !P0 ;  /* 0x00005f0017007a0c */ /* 0x000fe20004741270 */
[----:B------:R-:W-:Y:S01]  /*2e10*/  @P4 STG.E.U16 [R28.64], R15 ;  /* 0x0000000f1c004986 */ /* 0x000fe2000c101506 */
[----:B------:R-:W-:Y:S01]  /*2e20*/  LEA.HI.X.SX32 R25, R2, R20, 0x1, P6 ;  /* 0x0000001402197211 */ /* 0x000fe200030f0eff */
[----:B------:R-:W-:Y:S01]  /*2e30*/  IMAD R2, R35, 0x2, R4 ;  /* 0x0000000223027824 */ /* 0x000fe200078e0204 */
[----:B------:R-:W-:-:S02]  /*2e40*/  ISETP.LT.AND P4, PT, R22, c[0x0][0x17c], !P0 ;  /* 0x00005f0016007a0c */ /* 0x000fc40004781270 */
[CC--:B------:R-:W-:Y:S01]  /*2e50*/  LEA R22, P6, R4.reuse, R19.reuse, 0x1 ;  /* 0x0000001304167211 */ /* 0x0c0fe200078c08ff */
[----:B------:R0:W-:Y:S01]  /*2e60*/  @P5 STG.E.U16 [R24.64], R17 ;  /* 0x0000001118005986 */ /* 0x0001e2000c101506 */
[----:B------:R-:W-:Y:S02]  /*2e70*/  PRMT R11, R13, 0x7632, R11 ;  /* 0x000076320d0b7816 */ /* 0x000fe4000000000b */
[-C--:B------:R-:W-:Y:S01]  /*2e80*/  LEA.HI.X.SX32 R23, R4, R20.reuse, 0x1, P6 ;  /* 0x0000001404177211 */ /* 0x080fe200030f0eff */
[----:B------:R-:W-:Y:S01]  /*2e90*/  IMAD R4, R35, 0x2, R2 ;  /* 0x0000000223047824 */ /* 0x000fe200078e0202 */
[C---:B------:R-:W-:Y:S02]  /*2ea0*/  LEA R12, P6, R2.reuse, R19, 0x1 ;  /* 0x00000013020c7211 */ /* 0x040fe400078c08ff */
[----:B------:R-:W-:Y:S02]  /*2eb0*/  PRMT R3, R11, 0x7632, R3 ;  /* 0x000076320b037816 */ /* 0x000fe40000000003 */
[----:B------:R-:W-:Y:S01]  /*2ec0*/  LEA.HI.X.SX32 R13, R2, R20, 0x1, P6 ;  /* 0x00000014020d7211 */ /* 0x000fe200030f0eff */
[----:B------:R-:W-:Y:S01]  /*2ed0*/  IMAD R2, R35, 0x2, R4 ;  /* 0x0000000223027824 */ /* 0x000fe200078e0204 */
[----:B------:R1:W-:Y:S01]  /*2ee0*/  @P4 STG.E.U16 [R22.64], R11 ;  /* 0x0000000b16004986 */ /* 0x0003e2000c101506 */
[----:B------:R-:W-:-:S02]  /*2ef0*/  ISETP.LT.AND P5, PT, R21, c[0x0][0x17c], !P0 ;  /* 0x00005f0015007a0c */ /* 0x000fc400047a1270 */
[C---:B------:R-:W-:Y:S01]  /*2f00*/  IMAD R6, R35.reuse, 0x2, R2 ;  /* 0x0000000223067824 */ /* 0x040fe200078e0202 */
[----:B------:R2:W-:Y:S01]  /*2f10*/  @P2 STG.E.U16 [R12.64], R3 ;  /* 0x000000030c002986 */ /* 0x0005e2000c101506 */
[-C--:B------:R-:W-:Y:S02]  /*2f20*/  LEA R10, P2, R4, R19.reuse, 0x1 ;  /* 0x00000013040a7211 */ /* 0x080fe400078408ff */
[C---:B------:R-:W-:Y:S01]  /*2f30*/  IMAD R8, R35.reuse, 0x2, R6 ;  /* 0x0000000223087824 */ /* 0x040fe200078e0206 */
[-C--:B0-----:R-:W-:Y:S02]  /*2f40*/  LEA R24, P4, R2, R19.reuse, 0x1 ;  /* 0x0000001302187211 */ /* 0x081fe400078808ff */
[----:B------:R-:W-:Y:S02]  /*2f50*/  LEA R26, P6, R6, R19, 0x1 ;  /* 0x00000013061a7211 */ /* 0x000fe400078c08ff */
[-C--:B-1----:R-:W-:Y:S01]  /*2f60*/  LEA.HI.X.SX32 R11, R4, R20.reuse, 0x1, P2 ;  /* 0x00000014040b7211 */ /* 0x082fe200010f0eff */
[----:B------:R-:W-:Y:S01]  /*2f70*/  IMAD R4, R35, 0x2, R8 ;  /* 0x0000000223047824 */ /* 0x000fe200078e0208 */
[----:B------:R-:W-:-:S02]  /*2f80*/  LEA.HI.X.SX32 R25, R2, R20, 0x1, P4 ;  /* 0x0000001402197211 */ /* 0x000fc400020f0eff */
[----:B------:R-:W-:Y:S01]  /*2f90*/  ISETP.LT.AND P4, PT, R18, c[0x0][0x17c], !P0 ;  /* 0x00005f0012007a0c */ /* 0x000fe20004781270 */
[----:B------:R-:W-:Y:S01]  /*2fa0*/  IMAD R2, R35, 0x2, R4 ;  /* 0x0000000223027824 */ /* 0x000fe200078e0204 */
[C---:B--2---:R-:W-:Y:S02]  /*2fb0*/  LEA R12, P2, R4.reuse, R19, 0x1 ;  /* 0x00000013040c7211 */ /* 0x044fe400078408ff */
[----:B------:R-:W-:Y:S02]  /*2fc0*/  PRMT R5, R3, 0x7632, R5 ;  /* 0x0000763203057816 */ /* 0x000fe40000000005 */
[----:B------:R-:W-:Y:S02]  /*2fd0*/  LEA.HI.X.SX32 R13, R4, R20, 0x1, P2 ;  /* 0x00000014040d7211 */ /* 0x000fe400010f0eff */
[----:B------:R-:W-:Y:S01]  /*2fe0*/  ISETP.LT.AND P2, PT, R0, c[0x0][0x17c], !P0 ;  /* 0x00005f0000007a0c */ /* 0x000fe20004741270 */
[----:B------:R0:W-:Y:S01]  /*2ff0*/  @P5 STG.E.U16 [R10.64], R5 ;  /* 0x000000050a005986 */ /* 0x0001e2000c101506 */
[----:B------:R-:W-:-:S02]  /*3000*/  ISETP.LT.AND P0, PT, R48, c[0x0][0x17c], !P0 ;  /* 0x00005f0030007a0c */ /* 0x000fc40004701270 */
[-C--:B------:R-:W-:Y:S02]  /*3010*/  LEA.HI.X.SX32 R27, R6, R20.reuse, 0x1, P6 ;  /* 0x00000014061b7211 */ /* 0x080fe400030f0eff */
[C---:B------:R-:W-:Y:S02]  /*3020*/  LEA R22, P6, R8.reuse, R19, 0x1 ;  /* 0x0000001308167211 */ /* 0x040fe400078c08ff */
[----:B------:R-:W-:Y:S02]  /*3030*/  PRMT R0, R5, 0x7632, R0 ;  /* 0x0000763205007816 */ /* 0x000fe40000000000 */
[----:B------:R-:W-:Y:S02]  /*3040*/  PRMT R7, R7, 0x7632, R7 ;  /* 0x0000763207077816 */ /* 0x000fe40000000007 */
[----:B------:R-:W-:Y:S01]  /*3050*/  LEA.HI.X.SX32 R23, R8, R20, 0x1, P6 ;  /* 0x0000001408177211 */ /* 0x000fe200030f0eff */
[----:B------:R0:W-:Y:S01]  /*3060*/  @P4 STG.E.U16 [R24.64], R0 ;  /* 0x0000000018004986 */ /* 0x0001e2000c101506 */
[----:B------:R-:W-:-:S02]  /*3070*/  PRMT R9, R9, 0x7632, R9 ;  /* 0x0000763209097816 */ /* 0x000fc40000000009 */
[----:B------:R-:W-:Y:S01]  /*3080*/  PRMT R6, R15, 0x7632, R6 ;  /* 0x000076320f067816 */ /* 0x000fe20000000006 */
[----:B------:R0:W-:Y:S01]  /*3090*/  @P3 STG.E.U16 [R26.64], R7 ;  /* 0x000000071a003986 */ /* 0x0001e2000c101506 */
[----:B------:R-:W-:-:S03]  /*30a0*/  LEA R18, P6, R2, R19, 0x1 ;  /* 0x0000001302127211 */ /* 0x000fc600078c08ff */
[----:B------:R0:W-:Y:S01]  /*30b0*/  @P2 STG.E.U16 [R22.64], R9 ;  /* 0x0000000916002986 */ /* 0x0001e2000c101506 */
[----:B------:R-:W-:-:S03]  /*30c0*/  LEA.HI.X.SX32 R19, R2, R20, 0x1, P6 ;  /* 0x0000001402137211 */ /* 0x000fc600030f0eff */
[----:B------:R0:W-:Y:S01]  /*30d0*/  @P1 STG.E.U16 [R12.64], R6 ;  /* 0x000000060c001986 */ /* 0x0001e2000c101506 */
[----:B------:R-:W-:Y:S05]  /*30e0*/  @!P0 EXIT ;  /* 0x000000000000894d */ /* 0x000fea0003800000 */
[----:B0-----:R-:W-:-:S05]  /*30f0*/  PRMT R9, R17, 0x7632, R9 ;  /* 0x0000763211097816 */ /* 0x001fca0000000009 */
[----:B------:R-:W-:Y:S01]  /*3100*/  STG.E.U16 [R18.64], R9 ;  /* 0x0000000912007986 */ /* 0x000fe2000c101506 */
[----:B------:R-:W-:Y:S05]  /*3110*/  EXIT ;  /* 0x000000000000794d */ /* 0x000fea0003800000 */
.L_x_3:
[----:B------:R-:W-:-:S00]  /*3120*/  BRA `(.L_x_3) ;  /* 0xfffffff000007947 */ /* 0x000fc0000383ffff */
[----:B------:R-:W-:-:S00]  /*3130*/  NOP ;  /* 0x0000000000007918 */ /* 0x000fc00000000000 */
        /* <DEDUP_REMOVED lines=12> */
.L_x_4:


//--------------------- .nv.shared.matmul_kernel  --------------------------
	.section	.nv.shared.matmul_kernel,"aw",@nobits
	.sectionflags	@""
	.align	16
